//
// Generated by NVIDIA NVVM Compiler
//
// Compiler Build ID: CL-36424714
// Cuda compilation tools, release 13.0, V13.0.88
// Based on NVVM 20.0.0
//

.version 9.0
.target sm_100
.address_size 64

	// .globl	_Z6getSigPiS_S_S_ii
.global .align 1 .b8 _ZN34_INTERNAL_9f6cddb1_4_k_cu_e8bcbaae4cuda3std3__45__cpo5beginE[1];
.global .align 1 .b8 _ZN34_INTERNAL_9f6cddb1_4_k_cu_e8bcbaae4cuda3std3__45__cpo3endE[1];
.global .align 1 .b8 _ZN34_INTERNAL_9f6cddb1_4_k_cu_e8bcbaae4cuda3std3__45__cpo6cbeginE[1];
.global .align 1 .b8 _ZN34_INTERNAL_9f6cddb1_4_k_cu_e8bcbaae4cuda3std3__45__cpo4cendE[1];
.global .align 1 .b8 _ZN34_INTERNAL_9f6cddb1_4_k_cu_e8bcbaae4cuda3std3__45__cpo6rbeginE[1];
.global .align 1 .b8 _ZN34_INTERNAL_9f6cddb1_4_k_cu_e8bcbaae4cuda3std3__45__cpo4rendE[1];
.global .align 1 .b8 _ZN34_INTERNAL_9f6cddb1_4_k_cu_e8bcbaae4cuda3std3__45__cpo7crbeginE[1];
.global .align 1 .b8 _ZN34_INTERNAL_9f6cddb1_4_k_cu_e8bcbaae4cuda3std3__45__cpo5crendE[1];
.global .align 1 .b8 _ZN34_INTERNAL_9f6cddb1_4_k_cu_e8bcbaae4cuda3std3__436_GLOBAL__N__9f6cddb1_4_k_cu_e8bcbaae6ignoreE[1];
.global .align 1 .b8 _ZN34_INTERNAL_9f6cddb1_4_k_cu_e8bcbaae4cuda3std3__419piecewise_constructE[1];
.global .align 1 .b8 _ZN34_INTERNAL_9f6cddb1_4_k_cu_e8bcbaae4cuda3std3__48in_placeE[1];
.global .align 1 .b8 _ZN34_INTERNAL_9f6cddb1_4_k_cu_e8bcbaae4cuda3std3__420unreachable_sentinelE[1];
.global .align 1 .b8 _ZN34_INTERNAL_9f6cddb1_4_k_cu_e8bcbaae4cuda3std3__47nulloptE[1];
.global .align 1 .b8 _ZN34_INTERNAL_9f6cddb1_4_k_cu_e8bcbaae4cuda3std3__48unexpectE[1];
.global .align 1 .b8 _ZN34_INTERNAL_9f6cddb1_4_k_cu_e8bcbaae4cuda3std6ranges3__45__cpo4swapE[1];
.global .align 1 .b8 _ZN34_INTERNAL_9f6cddb1_4_k_cu_e8bcbaae4cuda3std6ranges3__45__cpo9iter_moveE[1];
.global .align 1 .b8 _ZN34_INTERNAL_9f6cddb1_4_k_cu_e8bcbaae4cuda3std6ranges3__45__cpo5beginE[1];
.global .align 1 .b8 _ZN34_INTERNAL_9f6cddb1_4_k_cu_e8bcbaae4cuda3std6ranges3__45__cpo3endE[1];
.global .align 1 .b8 _ZN34_INTERNAL_9f6cddb1_4_k_cu_e8bcbaae4cuda3std6ranges3__45__cpo6cbeginE[1];
.global .align 1 .b8 _ZN34_INTERNAL_9f6cddb1_4_k_cu_e8bcbaae4cuda3std6ranges3__45__cpo4cendE[1];
.global .align 1 .b8 _ZN34_INTERNAL_9f6cddb1_4_k_cu_e8bcbaae4cuda3std6ranges3__45__cpo7advanceE[1];
.global .align 1 .b8 _ZN34_INTERNAL_9f6cddb1_4_k_cu_e8bcbaae4cuda3std6ranges3__45__cpo9iter_swapE[1];
.global .align 1 .b8 _ZN34_INTERNAL_9f6cddb1_4_k_cu_e8bcbaae4cuda3std6ranges3__45__cpo4nextE[1];
.global .align 1 .b8 _ZN34_INTERNAL_9f6cddb1_4_k_cu_e8bcbaae4cuda3std6ranges3__45__cpo4prevE[1];
.global .align 1 .b8 _ZN34_INTERNAL_9f6cddb1_4_k_cu_e8bcbaae4cuda3std6ranges3__45__cpo4dataE[1];
.global .align 1 .b8 _ZN34_INTERNAL_9f6cddb1_4_k_cu_e8bcbaae4cuda3std6ranges3__45__cpo5cdataE[1];
.global .align 1 .b8 _ZN34_INTERNAL_9f6cddb1_4_k_cu_e8bcbaae4cuda3std6ranges3__45__cpo4sizeE[1];
.global .align 1 .b8 _ZN34_INTERNAL_9f6cddb1_4_k_cu_e8bcbaae4cuda3std6ranges3__45__cpo5ssizeE[1];
.global .align 1 .b8 _ZN34_INTERNAL_9f6cddb1_4_k_cu_e8bcbaae4cuda3std6ranges3__45__cpo8distanceE[1];
.global .align 1 .b8 _ZN34_INTERNAL_9f6cddb1_4_k_cu_e8bcbaae6thrust24THRUST_300001_SM_1000_NS8cuda_cub3parE[1];
.global .align 1 .b8 _ZN34_INTERNAL_9f6cddb1_4_k_cu_e8bcbaae6thrust24THRUST_300001_SM_1000_NS8cuda_cub10par_nosyncE[1];
.global .align 1 .b8 _ZN34_INTERNAL_9f6cddb1_4_k_cu_e8bcbaae6thrust24THRUST_300001_SM_1000_NS6system6detail10sequential3seqE[1];
.global .align 1 .b8 _ZN34_INTERNAL_9f6cddb1_4_k_cu_e8bcbaae6thrust24THRUST_300001_SM_1000_NS6system3cpp3parE[1];
.global .align 1 .b8 _ZN34_INTERNAL_9f6cddb1_4_k_cu_e8bcbaae6thrust24THRUST_300001_SM_1000_NS12placeholders2_1E[1];
.global .align 1 .b8 _ZN34_INTERNAL_9f6cddb1_4_k_cu_e8bcbaae6thrust24THRUST_300001_SM_1000_NS12placeholders2_2E[1];
.global .align 1 .b8 _ZN34_INTERNAL_9f6cddb1_4_k_cu_e8bcbaae6thrust24THRUST_300001_SM_1000_NS12placeholders2_3E[1];
.global .align 1 .b8 _ZN34_INTERNAL_9f6cddb1_4_k_cu_e8bcbaae6thrust24THRUST_300001_SM_1000_NS12placeholders2_4E[1];
.global .align 1 .b8 _ZN34_INTERNAL_9f6cddb1_4_k_cu_e8bcbaae6thrust24THRUST_300001_SM_1000_NS12placeholders2_5E[1];
.global .align 1 .b8 _ZN34_INTERNAL_9f6cddb1_4_k_cu_e8bcbaae6thrust24THRUST_300001_SM_1000_NS12placeholders2_6E[1];
.global .align 1 .b8 _ZN34_INTERNAL_9f6cddb1_4_k_cu_e8bcbaae6thrust24THRUST_300001_SM_1000_NS12placeholders2_7E[1];
.global .align 1 .b8 _ZN34_INTERNAL_9f6cddb1_4_k_cu_e8bcbaae6thrust24THRUST_300001_SM_1000_NS12placeholders2_8E[1];
.global .align 1 .b8 _ZN34_INTERNAL_9f6cddb1_4_k_cu_e8bcbaae6thrust24THRUST_300001_SM_1000_NS12placeholders2_9E[1];
.global .align 1 .b8 _ZN34_INTERNAL_9f6cddb1_4_k_cu_e8bcbaae6thrust24THRUST_300001_SM_1000_NS12placeholders3_10E[1];
.global .align 1 .b8 _ZN34_INTERNAL_9f6cddb1_4_k_cu_e8bcbaae6thrust24THRUST_300001_SM_1000_NS3seqE[1];
.global .align 1 .b8 _ZN34_INTERNAL_9f6cddb1_4_k_cu_e8bcbaae6thrust24THRUST_300001_SM_1000_NS6deviceE[1];

.visible .entry _Z6getSigPiS_S_S_ii(
	.param .u64 .ptr .align 1 _Z6getSigPiS_S_S_ii_param_0,
	.param .u64 .ptr .align 1 _Z6getSigPiS_S_S_ii_param_1,
	.param .u64 .ptr .align 1 _Z6getSigPiS_S_S_ii_param_2,
	.param .u64 .ptr .align 1 _Z6getSigPiS_S_S_ii_param_3,
	.param .u32 _Z6getSigPiS_S_S_ii_param_4,
	.param .u32 _Z6getSigPiS_S_S_ii_param_5
)
{
	.reg .pred 	%p<15>;
	.reg .b32 	%r<185>;
	.reg .b64 	%rd<84>;

	ld.param.u64 	%rd7, [_Z6getSigPiS_S_S_ii_param_0];
	ld.param.u64 	%rd9, [_Z6getSigPiS_S_S_ii_param_1];
	ld.param.u64 	%rd10, [_Z6getSigPiS_S_S_ii_param_2];
	ld.param.u64 	%rd8, [_Z6getSigPiS_S_S_ii_param_3];
	ld.param.u32 	%r36, [_Z6getSigPiS_S_S_ii_param_4];
	ld.param.u32 	%r37, [_Z6getSigPiS_S_S_ii_param_5];
	cvta.to.global.u64 	%rd1, %rd10;
	cvta.to.global.u64 	%rd2, %rd9;
	mov.u32 	%r38, %ctaid.x;
	mov.u32 	%r39, %ntid.x;
	mov.u32 	%r40, %tid.x;
	mad.lo.s32 	%r1, %r38, %r39, %r40;
	setp.ge.s32 	%p1, %r1, %r37;
	setp.lt.s32 	%p2, %r36, 1;
	or.pred  	%p3, %p1, %p2;
	@%p3 bra 	$L__BB0_17;
	cvta.to.global.u64 	%rd11, %rd7;
	mul.wide.s32 	%rd12, %r1, 4;
	add.s64 	%rd3, %rd11, %rd12;
	mul.lo.s32 	%r2, %r36, %r1;
	add.s64 	%rd4, %rd2, 32;
	cvta.to.global.u64 	%rd5, %rd8;
	mov.b32 	%r171, 0;
$L__BB0_2:
	ld.global.u32 	%r176, [%rd3];
	ld.global.u32 	%r5, [%rd3+4];
	setp.ge.s32 	%p4, %r176, %r5;
	mov.b32 	%r184, 2147483647;
	@%p4 bra 	$L__BB0_16;
	mul.lo.s32 	%r6, %r171, %r37;
	add.s32 	%r45, %r176, 1;
	max.s32 	%r46, %r5, %r45;
	sub.s32 	%r7, %r46, %r176;
	and.b32  	%r8, %r7, 15;
	sub.s32 	%r47, %r176, %r46;
	setp.gt.u32 	%p5, %r47, -16;
	mov.b32 	%r184, 2147483647;
	@%p5 bra 	$L__BB0_6;
	and.b32  	%r49, %r7, -16;
	neg.s32 	%r172, %r49;
	mov.b32 	%r184, 2147483647;
$L__BB0_5:
	.pragma "nounroll";
	mul.wide.s32 	%rd13, %r176, 4;
	add.s64 	%rd14, %rd4, %rd13;
	ld.global.u32 	%r50, [%rd14+-32];
	add.s32 	%r51, %r50, %r6;
	mul.wide.s32 	%rd15, %r51, 4;
	add.s64 	%rd16, %rd1, %rd15;
	ld.global.u32 	%r52, [%rd16];
	min.s32 	%r53, %r184, %r52;
	ld.global.u32 	%r54, [%rd14+-28];
	add.s32 	%r55, %r54, %r6;
	mul.wide.s32 	%rd17, %r55, 4;
	add.s64 	%rd18, %rd1, %rd17;
	ld.global.u32 	%r56, [%rd18];
	min.s32 	%r57, %r53, %r56;
	ld.global.u32 	%r58, [%rd14+-24];
	add.s32 	%r59, %r58, %r6;
	mul.wide.s32 	%rd19, %r59, 4;
	add.s64 	%rd20, %rd1, %rd19;
	ld.global.u32 	%r60, [%rd20];
	min.s32 	%r61, %r57, %r60;
	ld.global.u32 	%r62, [%rd14+-20];
	add.s32 	%r63, %r62, %r6;
	mul.wide.s32 	%rd21, %r63, 4;
	add.s64 	%rd22, %rd1, %rd21;
	ld.global.u32 	%r64, [%rd22];
	min.s32 	%r65, %r61, %r64;
	ld.global.u32 	%r66, [%rd14+-16];
	add.s32 	%r67, %r66, %r6;
	mul.wide.s32 	%rd23, %r67, 4;
	add.s64 	%rd24, %rd1, %rd23;
	ld.global.u32 	%r68, [%rd24];
	min.s32 	%r69, %r65, %r68;
	ld.global.u32 	%r70, [%rd14+-12];
	add.s32 	%r71, %r70, %r6;
	mul.wide.s32 	%rd25, %r71, 4;
	add.s64 	%rd26, %rd1, %rd25;
	ld.global.u32 	%r72, [%rd26];
	min.s32 	%r73, %r69, %r72;
	ld.global.u32 	%r74, [%rd14+-8];
	add.s32 	%r75, %r74, %r6;
	mul.wide.s32 	%rd27, %r75, 4;
	add.s64 	%rd28, %rd1, %rd27;
	ld.global.u32 	%r76, [%rd28];
	min.s32 	%r77, %r73, %r76;
	ld.global.u32 	%r78, [%rd14+-4];
	add.s32 	%r79, %r78, %r6;
	mul.wide.s32 	%rd29, %r79, 4;
	add.s64 	%rd30, %rd1, %rd29;
	ld.global.u32 	%r80, [%rd30];
	min.s32 	%r81, %r77, %r80;
	ld.global.u32 	%r82, [%rd14];
	add.s32 	%r83, %r82, %r6;
	mul.wide.s32 	%rd31, %r83, 4;
	add.s64 	%rd32, %rd1, %rd31;
	ld.global.u32 	%r84, [%rd32];
	min.s32 	%r85, %r81, %r84;
	ld.global.u32 	%r86, [%rd14+4];
	add.s32 	%r87, %r86, %r6;
	mul.wide.s32 	%rd33, %r87, 4;
	add.s64 	%rd34, %rd1, %rd33;
	ld.global.u32 	%r88, [%rd34];
	min.s32 	%r89, %r85, %r88;
	ld.global.u32 	%r90, [%rd14+8];
	add.s32 	%r91, %r90, %r6;
	mul.wide.s32 	%rd35, %r91, 4;
	add.s64 	%rd36, %rd1, %rd35;
	ld.global.u32 	%r92, [%rd36];
	min.s32 	%r93, %r89, %r92;
	ld.global.u32 	%r94, [%rd14+12];
	add.s32 	%r95, %r94, %r6;
	mul.wide.s32 	%rd37, %r95, 4;
	add.s64 	%rd38, %rd1, %rd37;
	ld.global.u32 	%r96, [%rd38];
	min.s32 	%r97, %r93, %r96;
	ld.global.u32 	%r98, [%rd14+16];
	add.s32 	%r99, %r98, %r6;
	mul.wide.s32 	%rd39, %r99, 4;
	add.s64 	%rd40, %rd1, %rd39;
	ld.global.u32 	%r100, [%rd40];
	min.s32 	%r101, %r97, %r100;
	ld.global.u32 	%r102, [%rd14+20];
	add.s32 	%r103, %r102, %r6;
	mul.wide.s32 	%rd41, %r103, 4;
	add.s64 	%rd42, %rd1, %rd41;
	ld.global.u32 	%r104, [%rd42];
	min.s32 	%r105, %r101, %r104;
	ld.global.u32 	%r106, [%rd14+24];
	add.s32 	%r107, %r106, %r6;
	mul.wide.s32 	%rd43, %r107, 4;
	add.s64 	%rd44, %rd1, %rd43;
	ld.global.u32 	%r108, [%rd44];
	min.s32 	%r109, %r105, %r108;
	ld.global.u32 	%r110, [%rd14+28];
	add.s32 	%r111, %r110, %r6;
	mul.wide.s32 	%rd45, %r111, 4;
	add.s64 	%rd46, %rd1, %rd45;
	ld.global.u32 	%r112, [%rd46];
	min.s32 	%r184, %r109, %r112;
	add.s32 	%r176, %r176, 16;
	add.s32 	%r172, %r172, 16;
	setp.ne.s32 	%p6, %r172, 0;
	@%p6 bra 	$L__BB0_5;
$L__BB0_6:
	setp.eq.s32 	%p7, %r8, 0;
	@%p7 bra 	$L__BB0_16;
	and.b32  	%r19, %r7, 7;
	setp.lt.u32 	%p8, %r8, 8;
	@%p8 bra 	$L__BB0_9;
	mul.wide.s32 	%rd47, %r176, 4;
	add.s64 	%rd48, %rd2, %rd47;
	ld.global.u32 	%r114, [%rd48];
	add.s32 	%r115, %r114, %r6;
	mul.wide.s32 	%rd49, %r115, 4;
	add.s64 	%rd50, %rd1, %rd49;
	ld.global.u32 	%r116, [%rd50];
	min.s32 	%r117, %r184, %r116;
	ld.global.u32 	%r118, [%rd48+4];
	add.s32 	%r119, %r118, %r6;
	mul.wide.s32 	%rd51, %r119, 4;
	add.s64 	%rd52, %rd1, %rd51;
	ld.global.u32 	%r120, [%rd52];
	min.s32 	%r121, %r117, %r120;
	ld.global.u32 	%r122, [%rd48+8];
	add.s32 	%r123, %r122, %r6;
	mul.wide.s32 	%rd53, %r123, 4;
	add.s64 	%rd54, %rd1, %rd53;
	ld.global.u32 	%r124, [%rd54];
	min.s32 	%r125, %r121, %r124;
	ld.global.u32 	%r126, [%rd48+12];
	add.s32 	%r127, %r126, %r6;
	mul.wide.s32 	%rd55, %r127, 4;
	add.s64 	%rd56, %rd1, %rd55;
	ld.global.u32 	%r128, [%rd56];
	min.s32 	%r129, %r125, %r128;
	ld.global.u32 	%r130, [%rd48+16];
	add.s32 	%r131, %r130, %r6;
	mul.wide.s32 	%rd57, %r131, 4;
	add.s64 	%rd58, %rd1, %rd57;
	ld.global.u32 	%r132, [%rd58];
	min.s32 	%r133, %r129, %r132;
	ld.global.u32 	%r134, [%rd48+20];
	add.s32 	%r135, %r134, %r6;
	mul.wide.s32 	%rd59, %r135, 4;
	add.s64 	%rd60, %rd1, %rd59;
	ld.global.u32 	%r136, [%rd60];
	min.s32 	%r137, %r133, %r136;
	ld.global.u32 	%r138, [%rd48+24];
	add.s32 	%r139, %r138, %r6;
	mul.wide.s32 	%rd61, %r139, 4;
	add.s64 	%rd62, %rd1, %rd61;
	ld.global.u32 	%r140, [%rd62];
	min.s32 	%r141, %r137, %r140;
	ld.global.u32 	%r142, [%rd48+28];
	add.s32 	%r143, %r142, %r6;
	mul.wide.s32 	%rd63, %r143, 4;
	add.s64 	%rd64, %rd1, %rd63;
	ld.global.u32 	%r144, [%rd64];
	min.s32 	%r184, %r141, %r144;
	add.s32 	%r176, %r176, 8;
$L__BB0_9:
	setp.eq.s32 	%p9, %r19, 0;
	@%p9 bra 	$L__BB0_16;
	and.b32  	%r25, %r7, 3;
	setp.lt.u32 	%p10, %r19, 4;
	@%p10 bra 	$L__BB0_12;
	mul.wide.s32 	%rd65, %r176, 4;
	add.s64 	%rd66, %rd2, %rd65;
	ld.global.u32 	%r146, [%rd66];
	add.s32 	%r147, %r146, %r6;
	mul.wide.s32 	%rd67, %r147, 4;
	add.s64 	%rd68, %rd1, %rd67;
	ld.global.u32 	%r148, [%rd68];
	min.s32 	%r149, %r184, %r148;
	ld.global.u32 	%r150, [%rd66+4];
	add.s32 	%r151, %r150, %r6;
	mul.wide.s32 	%rd69, %r151, 4;
	add.s64 	%rd70, %rd1, %rd69;
	ld.global.u32 	%r152, [%rd70];
	min.s32 	%r153, %r149, %r152;
	ld.global.u32 	%r154, [%rd66+8];
	add.s32 	%r155, %r154, %r6;
	mul.wide.s32 	%rd71, %r155, 4;
	add.s64 	%rd72, %rd1, %rd71;
	ld.global.u32 	%r156, [%rd72];
	min.s32 	%r157, %r153, %r156;
	ld.global.u32 	%r158, [%rd66+12];
	add.s32 	%r159, %r158, %r6;
	mul.wide.s32 	%rd73, %r159, 4;
	add.s64 	%rd74, %rd1, %rd73;
	ld.global.u32 	%r160, [%rd74];
	min.s32 	%r184, %r157, %r160;
	add.s32 	%r176, %r176, 4;
$L__BB0_12:
	setp.eq.s32 	%p11, %r25, 0;
	@%p11 bra 	$L__BB0_16;
	mul.wide.s32 	%rd75, %r176, 4;
	add.s64 	%rd6, %rd2, %rd75;
	ld.global.u32 	%r161, [%rd6];
	add.s32 	%r162, %r161, %r6;
	mul.wide.s32 	%rd76, %r162, 4;
	add.s64 	%rd77, %rd1, %rd76;
	ld.global.u32 	%r163, [%rd77];
	min.s32 	%r184, %r184, %r163;
	setp.eq.s32 	%p12, %r25, 1;
	@%p12 bra 	$L__BB0_16;
	ld.global.u32 	%r164, [%rd6+4];
	add.s32 	%r165, %r164, %r6;
	mul.wide.s32 	%rd78, %r165, 4;
	add.s64 	%rd79, %rd1, %rd78;
	ld.global.u32 	%r166, [%rd79];
	min.s32 	%r184, %r184, %r166;
	setp.eq.s32 	%p13, %r25, 2;
	@%p13 bra 	$L__BB0_16;
	ld.global.u32 	%r167, [%rd6+8];
	add.s32 	%r168, %r167, %r6;
	mul.wide.s32 	%rd80, %r168, 4;
	add.s64 	%rd81, %rd1, %rd80;
	ld.global.u32 	%r169, [%rd81];
	min.s32 	%r184, %r184, %r169;
$L__BB0_16:
	add.s32 	%r170, %r171, %r2;
	mul.wide.s32 	%rd82, %r170, 4;
	add.s64 	%rd83, %rd5, %rd82;
	st.global.u32 	[%rd83], %r184;
	add.s32 	%r171, %r171, 1;
	setp.ne.s32 	%p14, %r171, %r36;
	@%p14 bra 	$L__BB0_2;
$L__BB0_17:
	ret;

}
	// .globl	_Z10getBucketsPiS_iiii
.visible .entry _Z10getBucketsPiS_iiii(
	.param .u64 .ptr .align 1 _Z10getBucketsPiS_iiii_param_0,
	.param .u64 .ptr .align 1 _Z10getBucketsPiS_iiii_param_1,
	.param .u32 _Z10getBucketsPiS_iiii_param_2,
	.param .u32 _Z10getBucketsPiS_iiii_param_3,
	.param .u32 _Z10getBucketsPiS_iiii_param_4,
	.param .u32 _Z10getBucketsPiS_iiii_param_5
)
{
	.reg .pred 	%p<20>;
	.reg .b32 	%r<188>;
	.reg .b64 	%rd<34>;

	ld.param.u64 	%rd8, [_Z10getBucketsPiS_iiii_param_0];
	ld.param.u64 	%rd9, [_Z10getBucketsPiS_iiii_param_1];
	ld.param.u32 	%r47, [_Z10getBucketsPiS_iiii_param_2];
	ld.param.u32 	%r44, [_Z10getBucketsPiS_iiii_param_3];
	ld.param.u32 	%r45, [_Z10getBucketsPiS_iiii_param_4];
	ld.param.u32 	%r46, [_Z10getBucketsPiS_iiii_param_5];
	cvta.to.global.u64 	%rd1, %rd8;
	cvta.to.global.u64 	%rd2, %rd9;
	mov.u32 	%r48, %ctaid.x;
	mov.u32 	%r49, %ntid.x;
	mov.u32 	%r50, %tid.x;
	mad.lo.s32 	%r1, %r48, %r49, %r50;
	setp.ge.s32 	%p1, %r1, %r47;
	@%p1 bra 	$L__BB1_27;
	div.s32 	%r2, %r44, %r45;
	setp.lt.s32 	%p2, %r2, 1;
	@%p2 bra 	$L__BB1_27;
	mul.lo.s32 	%r3, %r44, %r1;
	setp.lt.s32 	%p3, %r45, 1;
	mul.lo.s32 	%r4, %r2, %r1;
	@%p3 bra 	$L__BB1_16;
	and.b32  	%r5, %r45, 7;
	add.s32 	%r6, %r5, -1;
	and.b32  	%r7, %r45, 3;
	and.b32  	%r8, %r45, 2147483640;
	and.b32  	%r9, %r45, 1;
	neg.s32 	%r10, %r8;
	add.s64 	%rd3, %rd1, 16;
	mov.b32 	%r171, 0;
$L__BB1_4:
	setp.lt.u32 	%p12, %r45, 8;
	mad.lo.s32 	%r64, %r171, %r45, %r3;
	cvt.s64.s32 	%rd4, %r64;
	mov.b32 	%r178, 0;
	mov.u32 	%r183, %r45;
	@%p12 bra 	$L__BB1_7;
	shl.b64 	%rd18, %rd4, 2;
	add.s64 	%rd33, %rd3, %rd18;
	mov.u32 	%r172, %r10;
	mov.u32 	%r183, %r45;
$L__BB1_6:
	.pragma "nounroll";
	ld.global.u32 	%r65, [%rd33+-16];
	shl.b32 	%r66, %r183, 6;
	shr.s32 	%r67, %r183, 2;
	add.s32 	%r68, %r66, %r67;
	add.s32 	%r69, %r68, %r65;
	add.s32 	%r70, %r69, -1640531527;
	xor.b32  	%r71, %r70, %r183;
	ld.global.u32 	%r72, [%rd33+-12];
	shl.b32 	%r73, %r71, 6;
	shr.s32 	%r74, %r71, 2;
	add.s32 	%r75, %r73, %r74;
	add.s32 	%r76, %r75, %r72;
	add.s32 	%r77, %r76, -1640531527;
	xor.b32  	%r78, %r77, %r71;
	ld.global.u32 	%r79, [%rd33+-8];
	shl.b32 	%r80, %r78, 6;
	shr.s32 	%r81, %r78, 2;
	add.s32 	%r82, %r80, %r81;
	add.s32 	%r83, %r82, %r79;
	add.s32 	%r84, %r83, -1640531527;
	xor.b32  	%r85, %r84, %r78;
	ld.global.u32 	%r86, [%rd33+-4];
	shl.b32 	%r87, %r85, 6;
	shr.s32 	%r88, %r85, 2;
	add.s32 	%r89, %r87, %r88;
	add.s32 	%r90, %r89, %r86;
	add.s32 	%r91, %r90, -1640531527;
	xor.b32  	%r92, %r91, %r85;
	ld.global.u32 	%r93, [%rd33];
	shl.b32 	%r94, %r92, 6;
	shr.s32 	%r95, %r92, 2;
	add.s32 	%r96, %r94, %r95;
	add.s32 	%r97, %r96, %r93;
	add.s32 	%r98, %r97, -1640531527;
	xor.b32  	%r99, %r98, %r92;
	ld.global.u32 	%r100, [%rd33+4];
	shl.b32 	%r101, %r99, 6;
	shr.s32 	%r102, %r99, 2;
	add.s32 	%r103, %r101, %r102;
	add.s32 	%r104, %r103, %r100;
	add.s32 	%r105, %r104, -1640531527;
	xor.b32  	%r106, %r105, %r99;
	ld.global.u32 	%r107, [%rd33+8];
	shl.b32 	%r108, %r106, 6;
	shr.s32 	%r109, %r106, 2;
	add.s32 	%r110, %r108, %r109;
	add.s32 	%r111, %r110, %r107;
	add.s32 	%r112, %r111, -1640531527;
	xor.b32  	%r113, %r112, %r106;
	ld.global.u32 	%r114, [%rd33+12];
	shl.b32 	%r115, %r113, 6;
	shr.s32 	%r116, %r113, 2;
	add.s32 	%r117, %r115, %r116;
	add.s32 	%r118, %r117, %r114;
	add.s32 	%r119, %r118, -1640531527;
	xor.b32  	%r183, %r119, %r113;
	add.s32 	%r172, %r172, 8;
	add.s64 	%rd33, %rd33, 32;
	setp.ne.s32 	%p13, %r172, 0;
	mov.u32 	%r178, %r8;
	@%p13 bra 	$L__BB1_6;
$L__BB1_7:
	setp.eq.s32 	%p14, %r5, 0;
	@%p14 bra 	$L__BB1_15;
	setp.lt.u32 	%p15, %r6, 3;
	@%p15 bra 	$L__BB1_10;
	cvt.u64.u32 	%rd19, %r178;
	add.s64 	%rd20, %rd19, %rd4;
	shl.b64 	%rd21, %rd20, 2;
	add.s64 	%rd22, %rd1, %rd21;
	ld.global.u32 	%r121, [%rd22];
	shl.b32 	%r122, %r183, 6;
	shr.s32 	%r123, %r183, 2;
	add.s32 	%r124, %r122, %r123;
	add.s32 	%r125, %r124, %r121;
	add.s32 	%r126, %r125, -1640531527;
	xor.b32  	%r127, %r126, %r183;
	ld.global.u32 	%r128, [%rd22+4];
	shl.b32 	%r129, %r127, 6;
	shr.s32 	%r130, %r127, 2;
	add.s32 	%r131, %r129, %r130;
	add.s32 	%r132, %r131, %r128;
	add.s32 	%r133, %r132, -1640531527;
	xor.b32  	%r134, %r133, %r127;
	ld.global.u32 	%r135, [%rd22+8];
	shl.b32 	%r136, %r134, 6;
	shr.s32 	%r137, %r134, 2;
	add.s32 	%r138, %r136, %r137;
	add.s32 	%r139, %r138, %r135;
	add.s32 	%r140, %r139, -1640531527;
	xor.b32  	%r141, %r140, %r134;
	ld.global.u32 	%r142, [%rd22+12];
	shl.b32 	%r143, %r141, 6;
	shr.s32 	%r144, %r141, 2;
	add.s32 	%r145, %r143, %r144;
	add.s32 	%r146, %r145, %r142;
	add.s32 	%r147, %r146, -1640531527;
	xor.b32  	%r183, %r147, %r141;
	add.s32 	%r178, %r178, 4;
$L__BB1_10:
	setp.eq.s32 	%p16, %r7, 0;
	@%p16 bra 	$L__BB1_15;
	setp.eq.s32 	%p17, %r7, 1;
	@%p17 bra 	$L__BB1_13;
	cvt.u64.u32 	%rd23, %r178;
	add.s64 	%rd24, %rd23, %rd4;
	shl.b64 	%rd25, %rd24, 2;
	add.s64 	%rd26, %rd1, %rd25;
	ld.global.u32 	%r149, [%rd26];
	shl.b32 	%r150, %r183, 6;
	shr.s32 	%r151, %r183, 2;
	add.s32 	%r152, %r150, %r151;
	add.s32 	%r153, %r152, %r149;
	add.s32 	%r154, %r153, -1640531527;
	xor.b32  	%r155, %r154, %r183;
	ld.global.u32 	%r156, [%rd26+4];
	shl.b32 	%r157, %r155, 6;
	shr.s32 	%r158, %r155, 2;
	add.s32 	%r159, %r157, %r158;
	add.s32 	%r160, %r159, %r156;
	add.s32 	%r161, %r160, -1640531527;
	xor.b32  	%r183, %r161, %r155;
	add.s32 	%r178, %r178, 2;
$L__BB1_13:
	setp.eq.s32 	%p18, %r9, 0;
	@%p18 bra 	$L__BB1_15;
	cvt.u64.u32 	%rd27, %r178;
	add.s64 	%rd28, %rd27, %rd4;
	shl.b64 	%rd29, %rd28, 2;
	add.s64 	%rd30, %rd1, %rd29;
	ld.global.u32 	%r162, [%rd30];
	shl.b32 	%r163, %r183, 6;
	shr.s32 	%r164, %r183, 2;
	add.s32 	%r165, %r163, %r164;
	add.s32 	%r166, %r165, %r162;
	add.s32 	%r167, %r166, -1640531527;
	xor.b32  	%r183, %r167, %r183;
$L__BB1_15:
	abs.s32 	%r168, %r183;
	rem.s32 	%r169, %r168, %r46;
	add.s32 	%r170, %r171, %r4;
	mul.wide.s32 	%rd31, %r170, 4;
	add.s64 	%rd32, %rd2, %rd31;
	st.global.u32 	[%rd32], %r169;
	add.s32 	%r171, %r171, 1;
	setp.eq.s32 	%p19, %r171, %r2;
	@%p19 bra 	$L__BB1_27;
	bra.uni 	$L__BB1_4;
$L__BB1_16:
	neg.s32 	%r32, %r45;
	and.b32  	%r33, %r2, 7;
	setp.lt.u32 	%p4, %r2, 8;
	mov.b32 	%r186, 0;
	@%p4 bra 	$L__BB1_19;
	and.b32  	%r186, %r2, 2147483640;
	rem.s32 	%r35, %r32, %r46;
	mov.b32 	%r184, 0;
$L__BB1_18:
	.pragma "nounroll";
	add.s32 	%r53, %r184, %r4;
	mul.wide.s32 	%rd10, %r53, 4;
	add.s64 	%rd11, %rd2, %rd10;
	st.global.u32 	[%rd11], %r35;
	st.global.u32 	[%rd11+4], %r35;
	st.global.u32 	[%rd11+8], %r35;
	st.global.u32 	[%rd11+12], %r35;
	st.global.u32 	[%rd11+16], %r35;
	st.global.u32 	[%rd11+20], %r35;
	st.global.u32 	[%rd11+24], %r35;
	st.global.u32 	[%rd11+28], %r35;
	add.s32 	%r184, %r184, 8;
	setp.ne.s32 	%p5, %r184, %r186;
	@%p5 bra 	$L__BB1_18;
$L__BB1_19:
	setp.eq.s32 	%p6, %r33, 0;
	@%p6 bra 	$L__BB1_27;
	and.b32  	%r39, %r2, 3;
	setp.lt.u32 	%p7, %r33, 4;
	@%p7 bra 	$L__BB1_22;
	rem.s32 	%r54, %r32, %r46;
	add.s32 	%r55, %r186, %r4;
	mul.wide.s32 	%rd12, %r55, 4;
	add.s64 	%rd13, %rd2, %rd12;
	st.global.u32 	[%rd13], %r54;
	st.global.u32 	[%rd13+4], %r54;
	st.global.u32 	[%rd13+8], %r54;
	st.global.u32 	[%rd13+12], %r54;
	add.s32 	%r186, %r186, 4;
$L__BB1_22:
	setp.eq.s32 	%p8, %r39, 0;
	@%p8 bra 	$L__BB1_27;
	setp.eq.s32 	%p9, %r39, 1;
	@%p9 bra 	$L__BB1_25;
	rem.s32 	%r56, %r32, %r46;
	add.s32 	%r57, %r186, %r4;
	mul.wide.s32 	%rd14, %r57, 4;
	add.s64 	%rd15, %rd2, %rd14;
	st.global.u32 	[%rd15], %r56;
	st.global.u32 	[%rd15+4], %r56;
	add.s32 	%r186, %r186, 2;
$L__BB1_25:
	and.b32  	%r58, %r2, 1;
	setp.eq.b32 	%p10, %r58, 1;
	not.pred 	%p11, %p10;
	@%p11 bra 	$L__BB1_27;
	rem.s32 	%r59, %r32, %r46;
	add.s32 	%r60, %r186, %r4;
	mul.wide.s32 	%rd16, %r60, 4;
	add.s64 	%rd17, %rd2, %rd16;
	st.global.u32 	[%rd17], %r59;
$L__BB1_27:
	ret;

}
	// .globl	_Z10find_densePiS_S_ii
.visible .entry _Z10find_densePiS_S_ii(
	.param .u64 .ptr .align 1 _Z10find_densePiS_S_ii_param_0,
	.param .u64 .ptr .align 1 _Z10find_densePiS_S_ii_param_1,
	.param .u64 .ptr .align 1 _Z10find_densePiS_S_ii_param_2,
	.param .u32 _Z10find_densePiS_S_ii_param_3,
	.param .u32 _Z10find_densePiS_S_ii_param_4
)
{
	.reg .pred 	%p<99>;
	.reg .b32 	%r<159>;
	.reg .b64 	%rd<22>;

	ld.param.u64 	%rd4, [_Z10find_densePiS_S_ii_param_0];
	ld.param.u64 	%rd5, [_Z10find_densePiS_S_ii_param_1];
	ld.param.u64 	%rd6, [_Z10find_densePiS_S_ii_param_2];
	ld.param.u32 	%r39, [_Z10find_densePiS_S_ii_param_3];
	ld.param.u32 	%r38, [_Z10find_densePiS_S_ii_param_4];
	cvta.to.global.u64 	%rd1, %rd5;
	cvta.to.global.u64 	%rd2, %rd6;
	mov.u32 	%r40, %ctaid.x;
	mov.u32 	%r41, %ntid.x;
	mov.u32 	%r42, %tid.x;
	mad.lo.s32 	%r1, %r40, %r41, %r42;
	mul.hi.s32 	%r43, %r39, 1431655766;
	shr.u32 	%r44, %r43, 31;
	add.s32 	%r45, %r43, %r44;
	mul.lo.s32 	%r46, %r45, %r38;
	setp.ge.s32 	%p1, %r1, %r46;
	@%p1 bra 	$L__BB2_17;
	cvta.to.global.u64 	%rd7, %rd4;
	rem.s32 	%r47, %r1, %r38;
	mul.wide.s32 	%rd8, %r47, 4;
	add.s64 	%rd9, %rd7, %rd8;
	ld.global.u32 	%r147, [%rd9];
	ld.global.u32 	%r3, [%rd9+4];
	setp.ge.s32 	%p2, %r147, %r3;
	@%p2 bra 	$L__BB2_16;
	div.s32 	%r50, %r1, %r38;
	mul.lo.s32 	%r4, %r50, 3;
	add.s32 	%r5, %r4, 3;
	add.s32 	%r51, %r147, 1;
	max.s32 	%r52, %r3, %r51;
	sub.s32 	%r6, %r52, %r147;
	and.b32  	%r7, %r6, 15;
	sub.s32 	%r53, %r147, %r52;
	setp.gt.u32 	%p3, %r53, -16;
	mov.b32 	%r158, 0;
	@%p3 bra 	$L__BB2_5;
	and.b32  	%r55, %r6, -16;
	neg.s32 	%r143, %r55;
	add.s64 	%rd3, %rd1, 32;
	mov.b32 	%r158, 0;
$L__BB2_4:
	.pragma "nounroll";
	mul.wide.s32 	%rd10, %r147, 4;
	add.s64 	%rd11, %rd3, %rd10;
	ld.global.u32 	%r56, [%rd11+-32];
	setp.ge.s32 	%p4, %r56, %r4;
	setp.lt.s32 	%p5, %r56, %r5;
	and.pred  	%p6, %p4, %p5;
	selp.u32 	%r57, 1, 0, %p6;
	add.s32 	%r58, %r158, %r57;
	ld.global.u32 	%r59, [%rd11+-28];
	setp.ge.s32 	%p7, %r59, %r4;
	setp.lt.s32 	%p8, %r59, %r5;
	and.pred  	%p9, %p7, %p8;
	selp.u32 	%r60, 1, 0, %p9;
	add.s32 	%r61, %r58, %r60;
	ld.global.u32 	%r62, [%rd11+-24];
	setp.ge.s32 	%p10, %r62, %r4;
	setp.lt.s32 	%p11, %r62, %r5;
	and.pred  	%p12, %p10, %p11;
	selp.u32 	%r63, 1, 0, %p12;
	add.s32 	%r64, %r61, %r63;
	ld.global.u32 	%r65, [%rd11+-20];
	setp.ge.s32 	%p13, %r65, %r4;
	setp.lt.s32 	%p14, %r65, %r5;
	and.pred  	%p15, %p13, %p14;
	selp.u32 	%r66, 1, 0, %p15;
	add.s32 	%r67, %r64, %r66;
	ld.global.u32 	%r68, [%rd11+-16];
	setp.ge.s32 	%p16, %r68, %r4;
	setp.lt.s32 	%p17, %r68, %r5;
	and.pred  	%p18, %p16, %p17;
	selp.u32 	%r69, 1, 0, %p18;
	add.s32 	%r70, %r67, %r69;
	ld.global.u32 	%r71, [%rd11+-12];
	setp.ge.s32 	%p19, %r71, %r4;
	setp.lt.s32 	%p20, %r71, %r5;
	and.pred  	%p21, %p19, %p20;
	selp.u32 	%r72, 1, 0, %p21;
	add.s32 	%r73, %r70, %r72;
	ld.global.u32 	%r74, [%rd11+-8];
	setp.ge.s32 	%p22, %r74, %r4;
	setp.lt.s32 	%p23, %r74, %r5;
	and.pred  	%p24, %p22, %p23;
	selp.u32 	%r75, 1, 0, %p24;
	add.s32 	%r76, %r73, %r75;
	ld.global.u32 	%r77, [%rd11+-4];
	setp.ge.s32 	%p25, %r77, %r4;
	setp.lt.s32 	%p26, %r77, %r5;
	and.pred  	%p27, %p25, %p26;
	selp.u32 	%r78, 1, 0, %p27;
	add.s32 	%r79, %r76, %r78;
	ld.global.u32 	%r80, [%rd11];
	setp.ge.s32 	%p28, %r80, %r4;
	setp.lt.s32 	%p29, %r80, %r5;
	and.pred  	%p30, %p28, %p29;
	selp.u32 	%r81, 1, 0, %p30;
	add.s32 	%r82, %r79, %r81;
	ld.global.u32 	%r83, [%rd11+4];
	setp.ge.s32 	%p31, %r83, %r4;
	setp.lt.s32 	%p32, %r83, %r5;
	and.pred  	%p33, %p31, %p32;
	selp.u32 	%r84, 1, 0, %p33;
	add.s32 	%r85, %r82, %r84;
	ld.global.u32 	%r86, [%rd11+8];
	setp.ge.s32 	%p34, %r86, %r4;
	setp.lt.s32 	%p35, %r86, %r5;
	and.pred  	%p36, %p34, %p35;
	selp.u32 	%r87, 1, 0, %p36;
	add.s32 	%r88, %r85, %r87;
	ld.global.u32 	%r89, [%rd11+12];
	setp.ge.s32 	%p37, %r89, %r4;
	setp.lt.s32 	%p38, %r89, %r5;
	and.pred  	%p39, %p37, %p38;
	selp.u32 	%r90, 1, 0, %p39;
	add.s32 	%r91, %r88, %r90;
	ld.global.u32 	%r92, [%rd11+16];
	setp.ge.s32 	%p40, %r92, %r4;
	setp.lt.s32 	%p41, %r92, %r5;
	and.pred  	%p42, %p40, %p41;
	selp.u32 	%r93, 1, 0, %p42;
	add.s32 	%r94, %r91, %r93;
	ld.global.u32 	%r95, [%rd11+20];
	setp.ge.s32 	%p43, %r95, %r4;
	setp.lt.s32 	%p44, %r95, %r5;
	and.pred  	%p45, %p43, %p44;
	selp.u32 	%r96, 1, 0, %p45;
	add.s32 	%r97, %r94, %r96;
	ld.global.u32 	%r98, [%rd11+24];
	setp.ge.s32 	%p46, %r98, %r4;
	setp.lt.s32 	%p47, %r98, %r5;
	and.pred  	%p48, %p46, %p47;
	selp.u32 	%r99, 1, 0, %p48;
	add.s32 	%r100, %r97, %r99;
	ld.global.u32 	%r101, [%rd11+28];
	setp.ge.s32 	%p49, %r101, %r4;
	setp.lt.s32 	%p50, %r101, %r5;
	and.pred  	%p51, %p49, %p50;
	selp.u32 	%r102, 1, 0, %p51;
	add.s32 	%r158, %r100, %r102;
	add.s32 	%r147, %r147, 16;
	add.s32 	%r143, %r143, 16;
	setp.ne.s32 	%p52, %r143, 0;
	@%p52 bra 	$L__BB2_4;
$L__BB2_5:
	setp.eq.s32 	%p53, %r7, 0;
	@%p53 bra 	$L__BB2_14;
	and.b32  	%r18, %r6, 7;
	setp.lt.u32 	%p54, %r7, 8;
	@%p54 bra 	$L__BB2_8;
	mul.wide.s32 	%rd12, %r147, 4;
	add.s64 	%rd13, %rd1, %rd12;
	ld.global.u32 	%r104, [%rd13];
	setp.ge.s32 	%p55, %r104, %r4;
	setp.lt.s32 	%p56, %r104, %r5;
	and.pred  	%p57, %p55, %p56;
	selp.u32 	%r105, 1, 0, %p57;
	add.s32 	%r106, %r158, %r105;
	ld.global.u32 	%r107, [%rd13+4];
	setp.ge.s32 	%p58, %r107, %r4;
	setp.lt.s32 	%p59, %r107, %r5;
	and.pred  	%p60, %p58, %p59;
	selp.u32 	%r108, 1, 0, %p60;
	add.s32 	%r109, %r106, %r108;
	ld.global.u32 	%r110, [%rd13+8];
	setp.ge.s32 	%p61, %r110, %r4;
	setp.lt.s32 	%p62, %r110, %r5;
	and.pred  	%p63, %p61, %p62;
	selp.u32 	%r111, 1, 0, %p63;
	add.s32 	%r112, %r109, %r111;
	ld.global.u32 	%r113, [%rd13+12];
	setp.ge.s32 	%p64, %r113, %r4;
	setp.lt.s32 	%p65, %r113, %r5;
	and.pred  	%p66, %p64, %p65;
	selp.u32 	%r114, 1, 0, %p66;
	add.s32 	%r115, %r112, %r114;
	ld.global.u32 	%r116, [%rd13+16];
	setp.ge.s32 	%p67, %r116, %r4;
	setp.lt.s32 	%p68, %r116, %r5;
	and.pred  	%p69, %p67, %p68;
	selp.u32 	%r117, 1, 0, %p69;
	add.s32 	%r118, %r115, %r117;
	ld.global.u32 	%r119, [%rd13+20];
	setp.ge.s32 	%p70, %r119, %r4;
	setp.lt.s32 	%p71, %r119, %r5;
	and.pred  	%p72, %p70, %p71;
	selp.u32 	%r120, 1, 0, %p72;
	add.s32 	%r121, %r118, %r120;
	ld.global.u32 	%r122, [%rd13+24];
	setp.ge.s32 	%p73, %r122, %r4;
	setp.lt.s32 	%p74, %r122, %r5;
	and.pred  	%p75, %p73, %p74;
	selp.u32 	%r123, 1, 0, %p75;
	add.s32 	%r124, %r121, %r123;
	ld.global.u32 	%r125, [%rd13+28];
	setp.ge.s32 	%p76, %r125, %r4;
	setp.lt.s32 	%p77, %r125, %r5;
	and.pred  	%p78, %p76, %p77;
	selp.u32 	%r126, 1, 0, %p78;
	add.s32 	%r158, %r124, %r126;
	add.s32 	%r147, %r147, 8;
$L__BB2_8:
	setp.eq.s32 	%p79, %r18, 0;
	@%p79 bra 	$L__BB2_14;
	and.b32  	%r24, %r6, 3;
	setp.lt.u32 	%p80, %r18, 4;
	@%p80 bra 	$L__BB2_11;
	mul.wide.s32 	%rd14, %r147, 4;
	add.s64 	%rd15, %rd1, %rd14;
	ld.global.u32 	%r128, [%rd15];
	setp.ge.s32 	%p81, %r128, %r4;
	setp.lt.s32 	%p82, %r128, %r5;
	and.pred  	%p83, %p81, %p82;
	selp.u32 	%r129, 1, 0, %p83;
	add.s32 	%r130, %r158, %r129;
	ld.global.u32 	%r131, [%rd15+4];
	setp.ge.s32 	%p84, %r131, %r4;
	setp.lt.s32 	%p85, %r131, %r5;
	and.pred  	%p86, %p84, %p85;
	selp.u32 	%r132, 1, 0, %p86;
	add.s32 	%r133, %r130, %r132;
	ld.global.u32 	%r134, [%rd15+8];
	setp.ge.s32 	%p87, %r134, %r4;
	setp.lt.s32 	%p88, %r134, %r5;
	and.pred  	%p89, %p87, %p88;
	selp.u32 	%r135, 1, 0, %p89;
	add.s32 	%r136, %r133, %r135;
	ld.global.u32 	%r137, [%rd15+12];
	setp.ge.s32 	%p90, %r137, %r4;
	setp.lt.s32 	%p91, %r137, %r5;
	and.pred  	%p92, %p90, %p91;
	selp.u32 	%r138, 1, 0, %p92;
	add.s32 	%r158, %r136, %r138;
	add.s32 	%r147, %r147, 4;
$L__BB2_11:
	setp.eq.s32 	%p93, %r24, 0;
	@%p93 bra 	$L__BB2_14;
	neg.s32 	%r155, %r24;
$L__BB2_13:
	.pragma "nounroll";
	mul.wide.s32 	%rd16, %r147, 4;
	add.s64 	%rd17, %rd1, %rd16;
	ld.global.u32 	%r139, [%rd17];
	setp.ge.s32 	%p94, %r139, %r4;
	setp.lt.s32 	%p95, %r139, %r5;
	and.pred  	%p96, %p94, %p95;
	selp.u32 	%r140, 1, 0, %p96;
	add.s32 	%r158, %r158, %r140;
	add.s32 	%r147, %r147, 1;
	add.s32 	%r155, %r155, 1;
	setp.ne.s32 	%p97, %r155, 0;
	@%p97 bra 	$L__BB2_13;
$L__BB2_14:
	setp.lt.u32 	%p98, %r158, 2;
	@%p98 bra 	$L__BB2_16;
	mul.wide.s32 	%rd20, %r1, 4;
	add.s64 	%rd21, %rd2, %rd20;
	mov.b32 	%r142, 1;
	st.global.u32 	[%rd21], %r142;
	bra.uni 	$L__BB2_17;
$L__BB2_16:
	mul.wide.s32 	%rd18, %r1, 4;
	add.s64 	%rd19, %rd2, %rd18;
	mov.b32 	%r141, 0;
	st.global.u32 	[%rd19], %r141;
$L__BB2_17:
	ret;

}
	// .globl	_ZN3cub18CUB_300001_SM_10006detail11EmptyKernelIvEEvv
.visible .entry _ZN3cub18CUB_300001_SM_10006detail11EmptyKernelIvEEvv()
{


	ret;

}


// ===== COMPILED SASS (sm_100) =====

	.target	sm_100

	.elftype	@"ET_EXEC"


//--------------------- .note.nv.tkinfo           --------------------------
	.section	.note.nv.tkinfo,"",@"SHT_NOTE"
	.sectionflags	@"SHF_NOTE_NV_TKINFO"
	.tkinfo
        /*0018*/ 	.word	0x00000002
        /*0030*/ 	.string	""
        /*0030*/ 	.string	"ptxas"
        /*0030*/ 	.string	"Cuda compilation tools, release 13.0, V13.0.88"
        /*0030*/ 	.string	"Build cuda_13.0.r13.0/compiler.36424714_0"
        /*0030*/ 	.string	"-arch sm_100 -m 64 "



//--------------------- .note.nv.cuinfo           --------------------------
	.section	.note.nv.cuinfo,"",@"SHT_NOTE"
	.sectionflags	@"SHF_NOTE_NV_CUINFO"
        /*0018*/ 	.short	0x0002
        /*001a*/ 	.short	0x0064
        /*001c*/ 	.short	0x0082
	.zero		2


//--------------------- .nv.info                  --------------------------
	.section	.nv.info,"",@"SHT_CUDA_INFO"
	.align	4


	//----- nvinfo : EIATTR_REGCOUNT
	.align		4
        /*0000*/ 	.byte	0x04, 0x2f
        /*0002*/ 	.short	(.L_46 - .L_45)
	.align		4
.L_45:
        /*0004*/ 	.word	index@(_Z6getSigPiS_S_S_ii)
        /*0008*/ 	.word	0x00000020


	//----- nvinfo : EIATTR_FRAME_SIZE
	.align		4
.L_46:
        /*000c*/ 	.byte	0x04, 0x11
        /*000e*/ 	.short	(.L_48 - .L_47)
	.align		4
.L_47:
        /*0010*/ 	.word	index@(_Z6getSigPiS_S_S_ii)
        /*0014*/ 	.word	0x00000000


	//----- nvinfo : EIATTR_REGCOUNT
	.align		4
.L_48:
        /*0018*/ 	.byte	0x04, 0x2f
        /*001a*/ 	.short	(.L_50 - .L_49)
	.align		4
.L_49:
        /*001c*/ 	.word	index@(_Z10getBucketsPiS_iiii)
        /*0020*/ 	.word	0x0000001b


	//----- nvinfo : EIATTR_FRAME_SIZE
	.align		4
.L_50:
        /*0024*/ 	.byte	0x04, 0x11
        /*0026*/ 	.short	(.L_52 - .L_51)
	.align		4
.L_51:
        /*0028*/ 	.word	index@(_Z10getBucketsPiS_iiii)
        /*002c*/ 	.word	0x00000000


	//----- nvinfo : EIATTR_REGCOUNT
	.align		4
.L_52:
        /*0030*/ 	.byte	0x04, 0x2f
        /*0032*/ 	.short	(.L_54 - .L_53)
	.align		4
.L_53:
        /*0034*/ 	.word	index@(_Z10find_densePiS_S_ii)
        /*0038*/ 	.word	0x0000001e


	//----- nvinfo : EIATTR_FRAME_SIZE
	.align		4
.L_54:
        /*003c*/ 	.byte	0x04, 0x11
        /*003e*/ 	.short	(.L_56 - .L_55)
	.align		4
.L_55:
        /*0040*/ 	.word	index@(_Z10find_densePiS_S_ii)
        /*0044*/ 	.word	0x00000000


	//----- nvinfo : EIATTR_REGCOUNT
	.align		4
.L_56:
        /*0048*/ 	.byte	0x04, 0x2f
        /*004a*/ 	.short	(.L_58 - .L_57)
	.align		4
.L_57:
        /*004c*/ 	.word	index@(_ZN3cub18CUB_300001_SM_10006detail11EmptyKernelIvEEvv)
        /*0050*/ 	.word	0x00000004


	//----- nvinfo : EIATTR_FRAME_SIZE
	.align		4
.L_58:
        /*0054*/ 	.byte	0x04, 0x11
        /*0056*/ 	.short	(.L_60 - .L_59)
	.align		4
.L_59:
        /*0058*/ 	.word	index@(_ZN3cub18CUB_300001_SM_10006detail11EmptyKernelIvEEvv)
        /*005c*/ 	.word	0x00000000


	//----- nvinfo : EIATTR_MIN_STACK_SIZE
	.align		4
.L_60:
        /*0060*/ 	.byte	0x04, 0x12
        /*0062*/ 	.short	(.L_62 - .L_61)
	.align		4
.L_61:
        /*0064*/ 	.word	index@(_ZN3cub18CUB_300001_SM_10006detail11EmptyKernelIvEEvv)
        /*0068*/ 	.word	0x00000000


	//----- nvinfo : EIATTR_MIN_STACK_SIZE
	.align		4
.L_62:
        /*006c*/ 	.byte	0x04, 0x12
        /*006e*/ 	.short	(.L_64 - .L_63)
	.align		4
.L_63:
        /*0070*/ 	.word	index@(_Z10find_densePiS_S_ii)
        /*0074*/ 	.word	0x00000000


	//----- nvinfo : EIATTR_MIN_STACK_SIZE
	.align		4
.L_64:
        /*0078*/ 	.byte	0x04, 0x12
        /*007a*/ 	.short	(.L_66 - .L_65)
	.align		4
.L_65:
        /*007c*/ 	.word	index@(_Z10getBucketsPiS_iiii)
        /*0080*/ 	.word	0x00000000


	//----- nvinfo : EIATTR_MIN_STACK_SIZE
	.align		4
.L_66:
        /*0084*/ 	.byte	0x04, 0x12
        /*0086*/ 	.short	(.L_68 - .L_67)
	.align		4
.L_67:
        /*0088*/ 	.word	index@(_Z6getSigPiS_S_S_ii)
        /*008c*/ 	.word	0x00000000
.L_68:


//--------------------- .nv.compat                --------------------------
	.section	.nv.compat,"",@"SHT_CUDA_COMPAT_INFO"
	.align	4
        /*0000*/ 	.byte	0x02, 0x09, 0x00, 0x00, 0x02, 0x02, 0x01, 0x00, 0x02, 0x05, 0x05, 0x00, 0x03, 0x07, 0x01, 0x01
        /*0010*/ 	.byte	0x02, 0x03, 0x00, 0x00, 0x02, 0x06, 0x01, 0x00, 0x04, 0x0b, 0x08, 0x00, 0x09, 0x00, 0x00, 0x00
        /*0020*/ 	.byte	0x00, 0x00, 0x00, 0x00


//--------------------- .nv.info._ZN3cub18CUB_300001_SM_10006detail11EmptyKernelIvEEvv --------------------------
	.section	.nv.info._ZN3cub18CUB_300001_SM_10006detail11EmptyKernelIvEEvv,"",@"SHT_CUDA_INFO"
	.sectionflags	@""
	.align	4


	//----- nvinfo : EIATTR_CUDA_API_VERSION
	.align		4
        /*0000*/ 	.byte	0x04, 0x37
        /*0002*/ 	.short	(.L_70 - .L_69)
.L_69:
        /*0004*/ 	.word	0x00000082


	//----- nvinfo : EIATTR_SPARSE_MMA_MASK
	.align		4
.L_70:
        /*0008*/ 	.byte	0x03, 0x50
        /*000a*/ 	.short	0x0000


	//----- nvinfo : EIATTR_MAXREG_COUNT
	.align		4
        /*000c*/ 	.byte	0x03, 0x1b
        /*000e*/ 	.short	0x00ff


	//----- nvinfo : EIATTR_MERCURY_ISA_VERSION
	.align		4
        /*0010*/ 	.byte	0x03, 0x5f
        /*0012*/ 	.short	0x0101


	//----- nvinfo : EIATTR_VRC_CTA_INIT_COUNT
	.align		4
        /*0014*/ 	.byte	0x02, 0x4a
	.zero		1
	.zero		1


	//----- nvinfo : EIATTR_EXIT_INSTR_OFFSETS
	.align		4
        /*0018*/ 	.byte	0x04, 0x1c
        /*001a*/ 	.short	(.L_72 - .L_71)


	//   ....[0]....
.L_71:
        /*001c*/ 	.word	0x00000010


	//----- nvinfo : EIATTR_SW_WAR
	.align		4
.L_72:
        /*0020*/ 	.byte	0x04, 0x36
        /*0022*/ 	.short	(.L_74 - .L_73)
.L_73:
        /*0024*/ 	.word	0x00000008
.L_74:


//--------------------- .nv.info._Z10find_densePiS_S_ii --------------------------
	.section	.nv.info._Z10find_densePiS_S_ii,"",@"SHT_CUDA_INFO"
	.sectionflags	@""
	.align	4


	//----- nvinfo : EIATTR_CUDA_API_VERSION
	.align		4
        /*0000*/ 	.byte	0x04, 0x37
        /*0002*/ 	.short	(.L_76 - .L_75)
.L_75:
        /*0004*/ 	.word	0x00000082


	//----- nvinfo : EIATTR_KPARAM_INFO
	.align		4
.L_76:
        /*0008*/ 	.byte	0x04, 0x17
        /*000a*/ 	.short	(.L_78 - .L_77)
.L_77:
        /*000c*/ 	.word	0x00000000
        /*0010*/ 	.short	0x0004
        /*0012*/ 	.short	0x001c
        /*0014*/ 	.byte	0x00, 0xf0, 0x11, 0x00


	//----- nvinfo : EIATTR_KPARAM_INFO
	.align		4
.L_78:
        /*0018*/ 	.byte	0x04, 0x17
        /*001a*/ 	.short	(.L_80 - .L_79)
.L_79:
        /*001c*/ 	.word	0x00000000
        /*0020*/ 	.short	0x0003
        /*0022*/ 	.short	0x0018
        /*0024*/ 	.byte	0x00, 0xf0, 0x11, 0x00


	//----- nvinfo : EIATTR_KPARAM_INFO
	.align		4
.L_80:
        /*0028*/ 	.byte	0x04, 0x17
        /*002a*/ 	.short	(.L_82 - .L_81)
.L_81:
        /*002c*/ 	.word	0x00000000
        /*0030*/ 	.short	0x0002
        /*0032*/ 	.short	0x0010
        /*0034*/ 	.byte	0x00, 0xf5, 0x21, 0x00


	//----- nvinfo : EIATTR_KPARAM_INFO
	.align		4
.L_82:
        /*0038*/ 	.byte	0x04, 0x17
        /*003a*/ 	.short	(.L_84 - .L_83)
.L_83:
        /*003c*/ 	.word	0x00000000
        /*0040*/ 	.short	0x0001
        /*0042*/ 	.short	0x0008
        /*0044*/ 	.byte	0x00, 0xf5, 0x21, 0x00


	//----- nvinfo : EIATTR_KPARAM_INFO
	.align		4
.L_84:
        /*0048*/ 	.byte	0x04, 0x17
        /*004a*/ 	.short	(.L_86 - .L_85)
.L_85:
        /*004c*/ 	.word	0x00000000
        /*0050*/ 	.short	0x0000
        /*0052*/ 	.short	0x0000
        /*0054*/ 	.byte	0x00, 0xf5, 0x21, 0x00


	//----- nvinfo : EIATTR_SPARSE_MMA_MASK
	.align		4
.L_86:
        /*0058*/ 	.byte	0x03, 0x50
        /*005a*/ 	.short	0x0000


	//----- nvinfo : EIATTR_MAXREG_COUNT
	.align		4
        /*005c*/ 	.byte	0x03, 0x1b
        /*005e*/ 	.short	0x00ff


	//----- nvinfo : EIATTR_MERCURY_ISA_VERSION
	.align		4
        /*0060*/ 	.byte	0x03, 0x5f
        /*0062*/ 	.short	0x0101


	//----- nvinfo : EIATTR_VRC_CTA_INIT_COUNT
	.align		4
        /*0064*/ 	.byte	0x02, 0x4a
	.zero		1
	.zero		1


	//----- nvinfo : EIATTR_EXIT_INSTR_OFFSETS
	.align		4
        /*0068*/ 	.byte	0x04, 0x1c
        /*006a*/ 	.short	(.L_88 - .L_87)


	//   ....[0]....
.L_87:
        /*006c*/ 	.word	0x000000a0


	//   ....[1]....
        /*0070*/ 	.word	0x00000fd0


	//   ....[2]....
        /*0074*/ 	.word	0x00001020


	//----- nvinfo : EIATTR_CRS_STACK_SIZE
	.align		4
.L_88:
        /*0078*/ 	.byte	0x04, 0x1e
        /*007a*/ 	.short	(.L_90 - .L_89)
.L_89:
        /*007c*/ 	.word	0x00000000


	//----- nvinfo : EIATTR_CBANK_PARAM_SIZE
	.align		4
.L_90:
        /*0080*/ 	.byte	0x03, 0x19
        /*0082*/ 	.short	0x0020


	//----- nvinfo : EIATTR_PARAM_CBANK
	.align		4
        /*0084*/ 	.byte	0x04, 0x0a
        /*0086*/ 	.short	(.L_92 - .L_91)
	.align		4
.L_91:
        /*0088*/ 	.word	index@(.nv.constant0._Z10find_densePiS_S_ii)
        /*008c*/ 	.short	0x0380
        /*008e*/ 	.short	0x0020


	//----- nvinfo : EIATTR_SW_WAR
	.align		4
.L_92:
        /*0090*/ 	.byte	0x04, 0x36
        /*0092*/ 	.short	(.L_94 - .L_93)
.L_93:
        /*0094*/ 	.word	0x00000008
.L_94:


//--------------------- .nv.info._Z10getBucketsPiS_iiii --------------------------
	.section	.nv.info._Z10getBucketsPiS_iiii,"",@"SHT_CUDA_INFO"
	.sectionflags	@""
	.align	4


	//----- nvinfo : EIATTR_CUDA_API_VERSION
	.align		4
        /*0000*/ 	.byte	0x04, 0x37
        /*0002*/ 	.short	(.L_96 - .L_95)
.L_95:
        /*0004*/ 	.word	0x00000082


	//----- nvinfo : EIATTR_KPARAM_INFO
	.align		4
.L_96:
        /*0008*/ 	.byte	0x04, 0x17
        /*000a*/ 	.short	(.L_98 - .L_97)
.L_97:
        /*000c*/ 	.word	0x00000000
        /*0010*/ 	.short	0x0005
        /*0012*/ 	.short	0x001c
        /*0014*/ 	.byte	0x00, 0xf0, 0x11, 0x00


	//----- nvinfo : EIATTR_KPARAM_INFO
	.align		4
.L_98:
        /*0018*/ 	.byte	0x04, 0x17
        /*001a*/ 	.short	(.L_100 - .L_99)
.L_99:
        /*001c*/ 	.word	0x00000000
        /*0020*/ 	.short	0x0004
        /*0022*/ 	.short	0x0018
        /*0024*/ 	.byte	0x00, 0xf0, 0x11, 0x00


	//----- nvinfo : EIATTR_KPARAM_INFO
	.align		4
.L_100:
        /*0028*/ 	.byte	0x04, 0x17
        /*002a*/ 	.short	(.L_102 - .L_101)
.L_101:
        /*002c*/ 	.word	0x00000000
        /*0030*/ 	.short	0x0003
        /*0032*/ 	.short	0x0014
        /*0034*/ 	.byte	0x00, 0xf0, 0x11, 0x00


	//----- nvinfo : EIATTR_KPARAM_INFO
	.align		4
.L_102:
        /*0038*/ 	.byte	0x04, 0x17
        /*003a*/ 	.short	(.L_104 - .L_103)
.L_103:
        /*003c*/ 	.word	0x00000000
        /*0040*/ 	.short	0x0002
        /*0042*/ 	.short	0x0010
        /*0044*/ 	.byte	0x00, 0xf0, 0x11, 0x00


	//----- nvinfo : EIATTR_KPARAM_INFO
	.align		4
.L_104:
        /*0048*/ 	.byte	0x04, 0x17
        /*004a*/ 	.short	(.L_106 - .L_105)
.L_105:
        /*004c*/ 	.word	0x00000000
        /*0050*/ 	.short	0x0001
        /*0052*/ 	.short	0x0008
        /*0054*/ 	.byte	0x00, 0xf5, 0x21, 0x00


	//----- nvinfo : EIATTR_KPARAM_INFO
	.align		4
.L_106:
        /*0058*/ 	.byte	0x04, 0x17
        /*005a*/ 	.short	(.L_108 - .L_107)
.L_107:
        /*005c*/ 	.word	0x00000000
        /*0060*/ 	.short	0x0000
        /*0062*/ 	.short	0x0000
        /*0064*/ 	.byte	0x00, 0xf5, 0x21, 0x00


	//----- nvinfo : EIATTR_SPARSE_MMA_MASK
	.align		4
.L_108:
        /*0068*/ 	.byte	0x03, 0x50
        /*006a*/ 	.short	0x0000


	//----- nvinfo : EIATTR_MAXREG_COUNT
	.align		4
        /*006c*/ 	.byte	0x03, 0x1b
        /*006e*/ 	.short	0x00ff


	//----- nvinfo : EIATTR_MERCURY_ISA_VERSION
	.align		4
        /*0070*/ 	.byte	0x03, 0x5f
        /*0072*/ 	.short	0x0101


	//----- nvinfo : EIATTR_VRC_CTA_INIT_COUNT
	.align		4
        /*0074*/ 	.byte	0x02, 0x4a
	.zero		1
	.zero		1


	//----- nvinfo : EIATTR_EXIT_INSTR_OFFSETS
	.align		4
        /*0078*/ 	.byte	0x04, 0x1c
        /*007a*/ 	.short	(.L_110 - .L_109)


	//   ....[0]....
.L_109:
        /*007c*/ 	.word	0x00000070


	//   ....[1]....
        /*0080*/ 	.word	0x00000220


	//   ....[2]....
        /*0084*/ 	.word	0x00000c10


	//   ....[3]....
        /*0088*/ 	.word	0x00000ef0


	//   ....[4]....
        /*008c*/ 	.word	0x00001130


	//   ....[5]....
        /*0090*/ 	.word	0x00001350


	//   ....[6]....
        /*0094*/ 	.word	0x00001510


	//----- nvinfo : EIATTR_CBANK_PARAM_SIZE
	.align		4
.L_110:
        /*0098*/ 	.byte	0x03, 0x19
        /*009a*/ 	.short	0x0020


	//----- nvinfo : EIATTR_PARAM_CBANK
	.align		4
        /*009c*/ 	.byte	0x04, 0x0a
        /*009e*/ 	.short	(.L_112 - .L_111)
	.align		4
.L_111:
        /*00a0*/ 	.word	index@(.nv.constant0._Z10getBucketsPiS_iiii)
        /*00a4*/ 	.short	0x0380
        /*00a6*/ 	.short	0x0020


	//----- nvinfo : EIATTR_SW_WAR
	.align		4
.L_112:
        /*00a8*/ 	.byte	0x04, 0x36
        /*00aa*/ 	.short	(.L_114 - .L_113)
.L_113:
        /*00ac*/ 	.word	0x00000008
.L_114:


//--------------------- .nv.info._Z6getSigPiS_S_S_ii --------------------------
	.section	.nv.info._Z6getSigPiS_S_S_ii,"",@"SHT_CUDA_INFO"
	.sectionflags	@""
	.align	4


	//----- nvinfo : EIATTR_CUDA_API_VERSION
	.align		4
        /*0000*/ 	.byte	0x04, 0x37
        /*0002*/ 	.short	(.L_116 - .L_115)
.L_115:
        /*0004*/ 	.word	0x00000082


	//----- nvinfo : EIATTR_KPARAM_INFO
	.align		4
.L_116:
        /*0008*/ 	.byte	0x04, 0x17
        /*000a*/ 	.short	(.L_118 - .L_117)
.L_117:
        /*000c*/ 	.word	0x00000000
        /*0010*/ 	.short	0x0005
        /*0012*/ 	.short	0x0024
        /*0014*/ 	.byte	0x00, 0xf0, 0x11, 0x00


	//----- nvinfo : EIATTR_KPARAM_INFO
	.align		4
.L_118:
        /*0018*/ 	.byte	0x04, 0x17
        /*001a*/ 	.short	(.L_120 - .L_119)
.L_119:
        /*001c*/ 	.word	0x00000000
        /*0020*/ 	.short	0x0004
        /*0022*/ 	.short	0x0020
        /*0024*/ 	.byte	0x00, 0xf0, 0x11, 0x00


	//----- nvinfo : EIATTR_KPARAM_INFO
	.align		4
.L_120:
        /*0028*/ 	.byte	0x04, 0x17
        /*002a*/ 	.short	(.L_122 - .L_121)
.L_121:
        /*002c*/ 	.word	0x00000000
        /*0030*/ 	.short	0x0003
        /*0032*/ 	.short	0x0018
        /*0034*/ 	.byte	0x00, 0xf5, 0x21, 0x00


	//----- nvinfo : EIATTR_KPARAM_INFO
	.align		4
.L_122:
        /*0038*/ 	.byte	0x04, 0x17
        /*003a*/ 	.short	(.L_124 - .L_123)
.L_123:
        /*003c*/ 	.word	0x00000000
        /*0040*/ 	.short	0x0002
        /*0042*/ 	.short	0x0010
        /*0044*/ 	.byte	0x00, 0xf5, 0x21, 0x00


	//----- nvinfo : EIATTR_KPARAM_INFO
	.align		4
.L_124:
        /*0048*/ 	.byte	0x04, 0x17
        /*004a*/ 	.short	(.L_126 - .L_125)
.L_125:
        /*004c*/ 	.word	0x00000000
        /*0050*/ 	.short	0x0001
        /*0052*/ 	.short	0x0008
        /*0054*/ 	.byte	0x00, 0xf5, 0x21, 0x00


	//----- nvinfo : EIATTR_KPARAM_INFO
	.align		4
.L_126:
        /*0058*/ 	.byte	0x04, 0x17
        /*005a*/ 	.short	(.L_128 - .L_127)
.L_127:
        /*005c*/ 	.word	0x00000000
        /*0060*/ 	.short	0x0000
        /*0062*/ 	.short	0x0000
        /*0064*/ 	.byte	0x00, 0xf5, 0x21, 0x00


	//----- nvinfo : EIATTR_SPARSE_MMA_MASK
	.align		4
.L_128:
        /*0068*/ 	.byte	0x03, 0x50
        /*006a*/ 	.short	0x0000


	//----- nvinfo : EIATTR_MAXREG_COUNT
	.align		4
        /*006c*/ 	.byte	0x03, 0x1b
        /*006e*/ 	.short	0x00ff


	//----- nvinfo : EIATTR_MERCURY_ISA_VERSION
	.align		4
        /*0070*/ 	.byte	0x03, 0x5f
        /*0072*/ 	.short	0x0101


	//----- nvinfo : EIATTR_VRC_CTA_INIT_COUNT
	.align		4
        /*0074*/ 	.byte	0x02, 0x4a
	.zero		1
	.zero		1


	//----- nvinfo : EIATTR_EXIT_INSTR_OFFSETS
	.align		4
        /*0078*/ 	.byte	0x04, 0x1c
        /*007a*/ 	.short	(.L_130 - .L_129)


	//   ....[0]....
.L_129:
        /*007c*/ 	.word	0x00000080


	//   ....[1]....
        /*0080*/ 	.word	0x00000e20


	//----- nvinfo : EIATTR_CRS_STACK_SIZE
	.align		4
.L_130:
        /*0084*/ 	.byte	0x04, 0x1e
        /*0086*/ 	.short	(.L_132 - .L_131)
.L_131:
        /*0088*/ 	.word	0x00000000


	//----- nvinfo : EIATTR_CBANK_PARAM_SIZE
	.align		4
.L_132:
        /*008c*/ 	.byte	0x03, 0x19
        /*008e*/ 	.short	0x0028


	//----- nvinfo : EIATTR_PARAM_CBANK
	.align		4
        /*0090*/ 	.byte	0x04, 0x0a
        /*0092*/ 	.short	(.L_134 - .L_133)
	.align		4
.L_133:
        /*0094*/ 	.word	index@(.nv.constant0._Z6getSigPiS_S_S_ii)
        /*0098*/ 	.short	0x0380
        /*009a*/ 	.short	0x0028


	//----- nvinfo : EIATTR_SW_WAR
	.align		4
.L_134:
        /*009c*/ 	.byte	0x04, 0x36
        /*009e*/ 	.short	(.L_136 - .L_135)
.L_135:
        /*00a0*/ 	.word	0x00000008
.L_136:


//--------------------- .nv.callgraph             --------------------------
	.section	.nv.callgraph,"",@"SHT_CUDA_CALLGRAPH"
	.align	4
	.sectionentsize	8
	.align		4
        /*0000*/ 	.word	0x00000000
	.align		4
        /*0004*/ 	.word	0xffffffff
	.align		4
        /*0008*/ 	.word	0x00000000
	.align		4
        /*000c*/ 	.word	0xfffffffe
	.align		4
        /*0010*/ 	.word	0x00000000
	.align		4
        /*0014*/ 	.word	0xfffffffd
	.align		4
        /*0018*/ 	.word	0x00000000
	.align		4
        /*001c*/ 	.word	0xfffffffc


//--------------------- .nv.constant4             --------------------------
	.section	.nv.constant4,"a",@progbits
	.align	8
	.align		8
.nv.constant4:
        /*0000*/ 	.dword	_ZN34_INTERNAL_9f6cddb1_4_k_cu_e8bcbaae4cuda3std3__45__cpo5beginE
	.align		8
        /*0008*/ 	.dword	_ZN34_INTERNAL_9f6cddb1_4_k_cu_e8bcbaae4cuda3std3__45__cpo3endE
	.align		8
        /*0010*/ 	.dword	_ZN34_INTERNAL_9f6cddb1_4_k_cu_e8bcbaae4cuda3std3__45__cpo6cbeginE
	.align		8
        /*0018*/ 	.dword	_ZN34_INTERNAL_9f6cddb1_4_k_cu_e8bcbaae4cuda3std3__45__cpo4cendE
	.align		8
        /*0020*/ 	.dword	_ZN34_INTERNAL_9f6cddb1_4_k_cu_e8bcbaae4cuda3std3__45__cpo6rbeginE
	.align		8
        /*0028*/ 	.dword	_ZN34_INTERNAL_9f6cddb1_4_k_cu_e8bcbaae4cuda3std3__45__cpo4rendE
	.align		8
        /*0030*/ 	.dword	_ZN34_INTERNAL_9f6cddb1_4_k_cu_e8bcbaae4cuda3std3__45__cpo7crbeginE
	.align		8
        /*0038*/ 	.dword	_ZN34_INTERNAL_9f6cddb1_4_k_cu_e8bcbaae4cuda3std3__45__cpo5crendE
	.align		8
        /*0040*/ 	.dword	_ZN34_INTERNAL_9f6cddb1_4_k_cu_e8bcbaae4cuda3std3__436_GLOBAL__N__9f6cddb1_4_k_cu_e8bcbaae6ignoreE
	.align		8
        /*0048*/ 	.dword	_ZN34_INTERNAL_9f6cddb1_4_k_cu_e8bcbaae4cuda3std3__419piecewise_constructE
	.align		8
        /*0050*/ 	.dword	_ZN34_INTERNAL_9f6cddb1_4_k_cu_e8bcbaae4cuda3std3__48in_placeE
	.align		8
        /*0058*/ 	.dword	_ZN34_INTERNAL_9f6cddb1_4_k_cu_e8bcbaae4cuda3std3__420unreachable_sentinelE
	.align		8
        /*0060*/ 	.dword	_ZN34_INTERNAL_9f6cddb1_4_k_cu_e8bcbaae4cuda3std3__47nulloptE
	.align		8
        /*0068*/ 	.dword	_ZN34_INTERNAL_9f6cddb1_4_k_cu_e8bcbaae4cuda3std3__48unexpectE
	.align		8
        /*0070*/ 	.dword	_ZN34_INTERNAL_9f6cddb1_4_k_cu_e8bcbaae4cuda3std6ranges3__45__cpo4swapE
	.align		8
        /*0078*/ 	.dword	_ZN34_INTERNAL_9f6cddb1_4_k_cu_e8bcbaae4cuda3std6ranges3__45__cpo9iter_moveE
	.align		8
        /*0080*/ 	.dword	_ZN34_INTERNAL_9f6cddb1_4_k_cu_e8bcbaae4cuda3std6ranges3__45__cpo5beginE
	.align		8
        /*0088*/ 	.dword	_ZN34_INTERNAL_9f6cddb1_4_k_cu_e8bcbaae4cuda3std6ranges3__45__cpo3endE
	.align		8
        /*0090*/ 	.dword	_ZN34_INTERNAL_9f6cddb1_4_k_cu_e8bcbaae4cuda3std6ranges3__45__cpo6cbeginE
	.align		8
        /*0098*/ 	.dword	_ZN34_INTERNAL_9f6cddb1_4_k_cu_e8bcbaae4cuda3std6ranges3__45__cpo4cendE
	.align		8
        /*00a0*/ 	.dword	_ZN34_INTERNAL_9f6cddb1_4_k_cu_e8bcbaae4cuda3std6ranges3__45__cpo7advanceE
	.align		8
        /*00a8*/ 	.dword	_ZN34_INTERNAL_9f6cddb1_4_k_cu_e8bcbaae4cuda3std6ranges3__45__cpo9iter_swapE
	.align		8
        /*00b0*/ 	.dword	_ZN34_INTERNAL_9f6cddb1_4_k_cu_e8bcbaae4cuda3std6ranges3__45__cpo4nextE
	.align		8
        /*00b8*/ 	.dword	_ZN34_INTERNAL_9f6cddb1_4_k_cu_e8bcbaae4cuda3std6ranges3__45__cpo4prevE
	.align		8
        /*00c0*/ 	.dword	_ZN34_INTERNAL_9f6cddb1_4_k_cu_e8bcbaae4cuda3std6ranges3__45__cpo4dataE
	.align		8
        /*00c8*/ 	.dword	_ZN34_INTERNAL_9f6cddb1_4_k_cu_e8bcbaae4cuda3std6ranges3__45__cpo5cdataE
	.align		8
        /*00d0*/ 	.dword	_ZN34_INTERNAL_9f6cddb1_4_k_cu_e8bcbaae4cuda3std6ranges3__45__cpo4sizeE
	.align		8
        /*00d8*/ 	.dword	_ZN34_INTERNAL_9f6cddb1_4_k_cu_e8bcbaae4cuda3std6ranges3__45__cpo5ssizeE
	.align		8
        /*00e0*/ 	.dword	_ZN34_INTERNAL_9f6cddb1_4_k_cu_e8bcbaae4cuda3std6ranges3__45__cpo8distanceE
	.align		8
        /*00e8*/ 	.dword	_ZN34_INTERNAL_9f6cddb1_4_k_cu_e8bcbaae6thrust24THRUST_300001_SM_1000_NS8cuda_cub3parE
	.align		8
        /*00f0*/ 	.dword	_ZN34_INTERNAL_9f6cddb1_4_k_cu_e8bcbaae6thrust24THRUST_300001_SM_1000_NS8cuda_cub10par_nosyncE
	.align		8
        /*00f8*/ 	.dword	_ZN34_INTERNAL_9f6cddb1_4_k_cu_e8bcbaae6thrust24THRUST_300001_SM_1000_NS6system6detail10sequential3seqE
	.align		8
        /*0100*/ 	.dword	_ZN34_INTERNAL_9f6cddb1_4_k_cu_e8bcbaae6thrust24THRUST_300001_SM_1000_NS6system3cpp3parE
	.align		8
        /*0108*/ 	.dword	_ZN34_INTERNAL_9f6cddb1_4_k_cu_e8bcbaae6thrust24THRUST_300001_SM_1000_NS12placeholders2_1E
	.align		8
        /*0110*/ 	.dword	_ZN34_INTERNAL_9f6cddb1_4_k_cu_e8bcbaae6thrust24THRUST_300001_SM_1000_NS12placeholders2_2E
	.align		8
        /*0118*/ 	.dword	_ZN34_INTERNAL_9f6cddb1_4_k_cu_e8bcbaae6thrust24THRUST_300001_SM_1000_NS12placeholders2_3E
	.align		8
        /*0120*/ 	.dword	_ZN34_INTERNAL_9f6cddb1_4_k_cu_e8bcbaae6thrust24THRUST_300001_SM_1000_NS12placeholders2_4E
	.align		8
        /*0128*/ 	.dword	_ZN34_INTERNAL_9f6cddb1_4_k_cu_e8bcbaae6thrust24THRUST_300001_SM_1000_NS12placeholders2_5E
	.align		8
        /*0130*/ 	.dword	_ZN34_INTERNAL_9f6cddb1_4_k_cu_e8bcbaae6thrust24THRUST_300001_SM_1000_NS12placeholders2_6E
	.align		8
        /*0138*/ 	.dword	_ZN34_INTERNAL_9f6cddb1_4_k_cu_e8bcbaae6thrust24THRUST_300001_SM_1000_NS12placeholders2_7E
	.align		8
        /*0140*/ 	.dword	_ZN34_INTERNAL_9f6cddb1_4_k_cu_e8bcbaae6thrust24THRUST_300001_SM_1000_NS12placeholders2_8E
	.align		8
        /*0148*/ 	.dword	_ZN34_INTERNAL_9f6cddb1_4_k_cu_e8bcbaae6thrust24THRUST_300001_SM_1000_NS12placeholders2_9E
	.align		8
        /*0150*/ 	.dword	_ZN34_INTERNAL_9f6cddb1_4_k_cu_e8bcbaae6thrust24THRUST_300001_SM_1000_NS12placeholders3_10E
	.align		8
        /*0158*/ 	.dword	_ZN34_INTERNAL_9f6cddb1_4_k_cu_e8bcbaae6thrust24THRUST_300001_SM_1000_NS3seqE
	.align		8
        /*0160*/ 	.dword	_ZN34_INTERNAL_9f6cddb1_4_k_cu_e8bcbaae6thrust24THRUST_300001_SM_1000_NS6deviceE


//--------------------- .text._ZN3cub18CUB_300001_SM_10006detail11EmptyKernelIvEEvv --------------------------
	.section	.text._ZN3cub18CUB_300001_SM_10006detail11EmptyKernelIvEEvv,"ax",@progbits
	.align	128
        .global         _ZN3cub18CUB_300001_SM_10006detail11EmptyKernelIvEEvv
        .type           _ZN3cub18CUB_300001_SM_10006detail11EmptyKernelIvEEvv,@function
        .size           _ZN3cub18CUB_300001_SM_10006detail11EmptyKernelIvEEvv,(.L_x_36 - _ZN3cub18CUB_300001_SM_10006detail11EmptyKernelIvEEvv)
        .other          _ZN3cub18CUB_300001_SM_10006detail11EmptyKernelIvEEvv,@"STO_CUDA_ENTRY STV_DEFAULT"
_ZN3cub18CUB_300001_SM_10006detail11EmptyKernelIvEEvv:
.text._ZN3cub18CUB_300001_SM_10006detail11EmptyKernelIvEEvv:
[----:B------:R-:W-:Y:S01]  /*0000*/  LDC R1, c[0x0][0x37c] ;  /* 0x0000df00ff017b82 */ /* 0x000fe20000000800 */
[----:B------:R-:W-:Y:S05]  /*0010*/  EXIT ;  /* 0x000000000000794d */ /* 0x000fea0003800000 */
.L_x_0:
[----:B------:R-:W-:-:S00]  /*0020*/  BRA `(.L_x_0) ;  /* 0xfffffffc00fc7947 */ /* 0x000fc0000383ffff */
[----:B------:R-:W-:-:S00]  /*0030*/  NOP ;  /* 0x0000000000007918 */ /* 0x000fc00000000000 */
        /* <DEDUP_REMOVED lines=12> */
.L_x_36:


//--------------------- .text._Z10find_densePiS_S_ii --------------------------
	.section	.text._Z10find_densePiS_S_ii,"ax",@progbits
	.align	128
        .global         _Z10find_densePiS_S_ii
        .type           _Z10find_densePiS_S_ii,@function
        .size           _Z10find_densePiS_S_ii,(.L_x_37 - _Z10find_densePiS_S_ii)
        .other          _Z10find_densePiS_S_ii,@"STO_CUDA_ENTRY STV_DEFAULT"
_Z10find_densePiS_S_ii:
.text._Z10find_densePiS_S_ii:
[----:B------:R-:W-:Y:S08]  /*0000*/  LDC R1, c[0x0][0x37c] ;  /* 0x0000df00ff017b82 */ /* 0x000ff00000000800 */
[----:B------:R-:W0:Y:S01]  /*0010*/  LDC.64 R2, c[0x0][0x398] ;  /* 0x0000e600ff027b82 */ /* 0x000e220000000a00 */
[----:B------:R-:W1:Y:S07]  /*0020*/  S2R R5, SR_TID.X ;  /* 0x0000000000057919 */ /* 0x000e6e0000002100 */
[----:B------:R-:W1:Y:S08]  /*0030*/  S2UR UR4, SR_CTAID.X ;  /* 0x00000000000479c3 */ /* 0x000e700000002500 */
[----:B------:R-:W1:Y:S01]  /*0040*/  LDC R0, c[0x0][0x360] ;  /* 0x0000d800ff007b82 */ /* 0x000e620000000800 */
[----:B0-----:R-:W-:-:S05]  /*0050*/  IMAD.HI R2, R2, 0x55555556, RZ ;  /* 0x5555555602027827 */ /* 0x001fca00078e02ff */
[----:B------:R-:W-:Y:S01]  /*0060*/  LEA.HI R2, R2, R2, RZ, 0x1 ;  /* 0x0000000202027211 */ /* 0x000fe200078f08ff */
[----:B-1----:R-:W-:-:S04]  /*0070*/  IMAD R0, R0, UR4, R5 ;  /* 0x0000000400007c24 */ /* 0x002fc8000f8e0205 */
[----:B------:R-:W-:-:S05]  /*0080*/  IMAD R5, R2, R3, RZ ;  /* 0x0000000302057224 */ /* 0x000fca00078e02ff */
[----:B------:R-:W-:-:S13]  /*0090*/  ISETP.GE.AND P0, PT, R0, R5, PT ;  /* 0x000000050000720c */ /* 0x000fda0003f06270 */
[----:B------:R-:W-:Y:S05]  /*00a0*/  @P0 EXIT ;  /* 0x000000000000094d */ /* 0x000fea0003800000 */
[----:B------:R-:W-:Y:S01]  /*00b0*/  IABS R11, R3 ;  /* 0x00000003000b7213 */ /* 0x000fe20000000000 */
[----:B------:R-:W0:Y:S01]  /*00c0*/  LDCU.64 UR4, c[0x0][0x358] ;  /* 0x00006b00ff0477ac */ /* 0x000e220008000a00 */
[----:B------:R-:W-:Y:S02]  /*00d0*/  IABS R8, R0 ;  /* 0x0000000000087213 */ /* 0x000fe40000000000 */
[----:B------:R-:W1:Y:S01]  /*00e0*/  I2F.RP R2, R11 ;  /* 0x0000000b00027306 */ /* 0x000e620000209400 */
[----:B------:R-:W-:-:S07]  /*00f0*/  ISETP.GE.AND P2, PT, R0, RZ, PT ;  /* 0x000000ff0000720c */ /* 0x000fce0003f46270 */
[----:B-1----:R-:W1:Y:S02]  /*0100*/  MUFU.RCP R2, R2 ;  /* 0x0000000200027308 */ /* 0x002e640000001000 */
[----:B-1----:R-:W-:-:S06]  /*0110*/  VIADD R4, R2, 0xffffffe ;  /* 0x0ffffffe02047836 */ /* 0x002fcc0000000000 */
[----:B------:R1:W2:Y:S02]  /*0120*/  F2I.FTZ.U32.TRUNC.NTZ R5, R4 ;  /* 0x0000000400057305 */ /* 0x0002a4000021f000 */
[----:B-1----:R-:W-:Y:S02]  /*0130*/  IMAD.MOV.U32 R4, RZ, RZ, RZ ;  /* 0x000000ffff047224 */ /* 0x002fe400078e00ff */
[----:B--2---:R-:W-:-:S04]  /*0140*/  IMAD.MOV R6, RZ, RZ, -R5 ;  /* 0x000000ffff067224 */ /* 0x004fc800078e0a05 */
[----:B------:R-:W-:-:S04]  /*0150*/  IMAD R7, R6, R11, RZ ;  /* 0x0000000b06077224 */ /* 0x000fc800078e02ff */
[----:B------:R-:W-:-:S06]  /*0160*/  IMAD.HI.U32 R5, R5, R7, R4 ;  /* 0x0000000705057227 */ /* 0x000fcc00078e0004 */
[----:B------:R-:W-:Y:S02]  /*0170*/  IMAD.HI.U32 R6, R5, R8, RZ ;  /* 0x0000000805067227 */ /* 0x000fe400078e00ff */
[----:B------:R-:W1:Y:S02]  /*0180*/  LDC.64 R4, c[0x0][0x380] ;  /* 0x0000e000ff047b82 */ /* 0x000e640000000a00 */
[----:B------:R-:W-:-:S04]  /*0190*/  IMAD.MOV R2, RZ, RZ, -R6 ;  /* 0x000000ffff027224 */ /* 0x000fc800078e0a06 */
[----:B------:R-:W-:Y:S01]  /*01a0*/  IMAD R2, R11, R2, R8 ;  /* 0x000000020b027224 */ /* 0x000fe200078e0208 */
[----:B------:R-:W-:-:S04]  /*01b0*/  LOP3.LUT R8, RZ, R3, RZ, 0x33, !PT ;  /* 0x00000003ff087212 */ /* 0x000fc800078e33ff */
[----:B------:R-:W-:-:S13]  /*01c0*/  ISETP.GT.U32.AND P0, PT, R11, R2, PT ;  /* 0x000000020b00720c */ /* 0x000fda0003f04070 */
[----:B------:R-:W-:-:S04]  /*01d0*/  @!P0 IMAD.IADD R2, R2, 0x1, -R11 ;  /* 0x0000000102028824 */ /* 0x000fc800078e0a0b */
[----:B------:R-:W-:Y:S01]  /*01e0*/  IMAD.IADD R7, R2, 0x1, -R11 ;  /* 0x0000000102077824 */ /* 0x000fe200078e0a0b */
[----:B------:R-:W-:-:S04]  /*01f0*/  ISETP.GT.U32.AND P1, PT, R11, R2, PT ;  /* 0x000000020b00720c */ /* 0x000fc80003f24070 */
[----:B------:R-:W-:Y:S02]  /*0200*/  SEL R7, R7, R2, !P1 ;  /* 0x0000000207077207 */ /* 0x000fe40004800000 */
[----:B------:R-:W-:-:S03]  /*0210*/  ISETP.NE.AND P1, PT, R3, RZ, PT ;  /* 0x000000ff0300720c */ /* 0x000fc60003f25270 */
[----:B------:R-:W-:-:S05]  /*0220*/  @!P2 IMAD.MOV R7, RZ, RZ, -R7 ;  /* 0x000000ffff07a224 */ /* 0x000fca00078e0a07 */
[----:B------:R-:W-:-:S05]  /*0230*/  SEL R7, R8, R7, !P1 ;  /* 0x0000000708077207 */ /* 0x000fca0004800000 */
[----:B-1----:R-:W-:-:S05]  /*0240*/  IMAD.WIDE R4, R7, 0x4, R4 ;  /* 0x0000000407047825 */ /* 0x002fca00078e0204 */
[----:B0-----:R-:W2:Y:S04]  /*0250*/  LDG.E R9, desc[UR4][R4.64] ;  /* 0x0000000404097981 */ /* 0x001ea8000c1e1900 */
[----:B------:R-:W2:Y:S01]  /*0260*/  LDG.E R10, desc[UR4][R4.64+0x4] ;  /* 0x00000404040a7981 */ /* 0x000ea2000c1e1900 */
[----:B------:R-:W-:Y:S01]  /*0270*/  BSSY.RECONVERGENT B0, `(.L_x_1) ;  /* 0x00000d7000007945 */ /* 0x000fe20003800200 */
[----:B--2---:R-:W-:-:S13]  /*0280*/  ISETP.GE.AND P2, PT, R9, R10, PT ;  /* 0x0000000a0900720c */ /* 0x004fda0003f46270 */
[----:B------:R-:W-:Y:S05]  /*0290*/  @P2 BRA `(.L_x_2) ;  /* 0x0000000c00502947 */ /* 0x000fea0003800000 */
[----:B------:R-:W-:Y:S01]  /*02a0*/  ISETP.GE.U32.AND P2, PT, R2, R11, PT ;  /* 0x0000000b0200720c */ /* 0x000fe20003f46070 */
[----:B------:R-:W-:Y:S01]  /*02b0*/  @!P0 VIADD R6, R6, 0x1 ;  /* 0x0000000106068836 */ /* 0x000fe20000000000 */
[----:B------:R-:W-:Y:S01]  /*02c0*/  LOP3.LUT R3, R0, R3, RZ, 0x3c, !PT ;  /* 0x0000000300037212 */ /* 0x000fe200078e3cff */
[----:B------:R-:W-:Y:S01]  /*02d0*/  BSSY.RECONVERGENT B1, `(.L_x_3) ;  /* 0x000006a000017945 */ /* 0x000fe20003800200 */
[----:B------:R-:W-:Y:S02]  /*02e0*/  VIADDMNMX R2, R9, 0x1, R10, !PT ;  /* 0x0000000109027846 */ /* 0x000fe4000780010a */
[----:B------:R-:W-:-:S03]  /*02f0*/  ISETP.GE.AND P3, PT, R3, RZ, PT ;  /* 0x000000ff0300720c */ /* 0x000fc60003f66270 */
[----:B------:R-:W-:Y:S02]  /*0300*/  IMAD.IADD R10, R2, 0x1, -R9 ;  /* 0x00000001020a7824 */ /* 0x000fe400078e0a09 */
[----:B------:R-:W-:Y:S02]  /*0310*/  IMAD.IADD R2, R9, 0x1, -R2 ;  /* 0x0000000109027824 */ /* 0x000fe400078e0a02 */
[----:B------:R-:W-:Y:S01]  /*0320*/  @P2 VIADD R6, R6, 0x1 ;  /* 0x0000000106062836 */ /* 0x000fe20000000000 */
[----:B------:R-:W-:Y:S02]  /*0330*/  LOP3.LUT R25, R10, 0xf, RZ, 0xc0, !PT ;  /* 0x0000000f0a197812 */ /* 0x000fe400078ec0ff */
[----:B------:R-:W-:Y:S02]  /*0340*/  ISETP.GT.U32.AND P0, PT, R2, -0x10, PT ;  /* 0xfffffff00200780c */ /* 0x000fe40003f04070 */
[----:B------:R-:W-:Y:S01]  /*0350*/  ISETP.NE.AND P2, PT, R25, RZ, PT ;  /* 0x000000ff1900720c */ /* 0x000fe20003f45270 */
[----:B------:R-:W-:-:S05]  /*0360*/  @!P3 IMAD.MOV R6, RZ, RZ, -R6 ;  /* 0x000000ffff06b224 */ /* 0x000fca00078e0a06 */
[----:B------:R-:W-:Y:S01]  /*0370*/  SEL R7, R8, R6, !P1 ;  /* 0x0000000608077207 */ /* 0x000fe20004800000 */
[----:B------:R-:W-:-:S04]  /*0380*/  IMAD.MOV.U32 R6, RZ, RZ, RZ ;  /* 0x000000ffff067224 */ /* 0x000fc800078e00ff */
[----:B------:R-:W-:-:S04]  /*0390*/  IMAD R7, R7, 0x3, RZ ;  /* 0x0000000307077824 */ /* 0x000fc800078e02ff */
[----:B------:R-:W-:Y:S01]  /*03a0*/  VIADD R8, R7, 0x3 ;  /* 0x0000000307087836 */ /* 0x000fe20000000000 */
[----:B------:R-:W-:Y:S06]  /*03b0*/  @P0 BRA `(.L_x_4) ;  /* 0x00000004006c0947 */ /* 0x000fec0003800000 */
[----:B------:R-:W0:Y:S01]  /*03c0*/  LDC.64 R2, c[0x0][0x388] ;  /* 0x0000e200ff027b82 */ /* 0x000e220000000a00 */
[----:B------:R-:W-:Y:S01]  /*03d0*/  LOP3.LUT R11, R10, 0xfffffff0, RZ, 0xc0, !PT ;  /* 0xfffffff00a0b7812 */ /* 0x000fe200078ec0ff */
[----:B------:R-:W-:-:S04]  /*03e0*/  HFMA2 R6, -RZ, RZ, 0, 0 ;  /* 0x00000000ff067431 */ /* 0x000fc800000001ff */
[----:B------:R-:W-:Y:S01]  /*03f0*/  IMAD.MOV R11, RZ, RZ, -R11 ;  /* 0x000000ffff0b7224 */ /* 0x000fe200078e0a0b */
[----:B0-----:R-:W-:-:S05]  /*0400*/  IADD3 R2, P0, PT, R2, 0x20, RZ ;  /* 0x0000002002027810 */ /* 0x001fca0007f1e0ff */
[----:B------:R-:W-:-:S08]  /*0410*/  IMAD.X R3, RZ, RZ, R3, P0 ;  /* 0x000000ffff037224 */ /* 0x000fd000000e0603 */
.L_x_5:
[----:B------:R-:W-:-:S05]  /*0420*/  IMAD.WIDE R4, R9, 0x4, R2 ;  /* 0x0000000409047825 */ /* 0x000fca00078e0202 */
[----:B------:R-:W2:Y:S04]  /*0430*/  LDG.E R23, desc[UR4][R4.64+-0x20] ;  /* 0xffffe00404177981 */ /* 0x000ea8000c1e1900 */
[----:B------:R-:W3:Y:S04]  /*0440*/  LDG.E R26, desc[UR4][R4.64+-0x1c] ;  /* 0xffffe404041a7981 */ /* 0x000ee8000c1e1900 */
[----:B------:R-:W4:Y:S04]  /*0450*/  LDG.E R27, desc[UR4][R4.64+-0x18] ;  /* 0xffffe804041b7981 */ /* 0x000f28000c1e1900 */
[----:B------:R-:W5:Y:S04]  /*0460*/  LDG.E R12, desc[UR4][R4.64+-0x14] ;  /* 0xffffec04040c7981 */ /* 0x000f68000c1e1900 */
        /* <DEDUP_REMOVED lines=10> */
[----:B------:R-:W5:Y:S01]  /*0510*/  LDG.E R24, desc[UR4][R4.64+0x1c] ;  /* 0x00001c0404187981 */ /* 0x000f62000c1e1900 */
[----:B--2---:R-:W-:-:S04]  /*0520*/  ISETP.GE.AND P1, PT, R23, R8, PT ;  /* 0x000000081700720c */ /* 0x004fc80003f26270 */
[----:B------:R-:W-:Y:S02]  /*0530*/  ISETP.GE.AND P1, PT, R23, R7, !P1 ;  /* 0x000000071700720c */ /* 0x000fe40004f26270 */
[----:B------:R0:W2:Y:S01]  /*0540*/  LDG.E R23, desc[UR4][R4.64+0x18] ;  /* 0x0000180404177981 */ /* 0x0000a2000c1e1900 */
[----:B---3--:R-:W-:-:S04]  /*0550*/  ISETP.GE.AND P0, PT, R26, R8, PT ;  /* 0x000000081a00720c */ /* 0x008fc80003f06270 */
[----:B------:R-:W-:Y:S01]  /*0560*/  ISETP.GE.AND P0, PT, R26, R7, !P0 ;  /* 0x000000071a00720c */ /* 0x000fe20004706270 */
[----:B------:R-:W-:-:S05]  /*0570*/  VIADD R26, R6, 0x1 ;  /* 0x00000001061a7836 */ /* 0x000fca0000000000 */
[----:B------:R-:W-:Y:S01]  /*0580*/  @!P1 IMAD.MOV R26, RZ, RZ, R6 ;  /* 0x000000ffff1a9224 */ /* 0x000fe200078e0206 */
[----:B----4-:R-:W-:-:S04]  /*0590*/  ISETP.GE.AND P1, PT, R27, R8, PT ;  /* 0x000000081b00720c */ /* 0x010fc80003f26270 */
[-C--:B------:R-:W-:Y:S02]  /*05a0*/  ISETP.GE.AND P1, PT, R27, R7.reuse, !P1 ;  /* 0x000000071b00720c */ /* 0x080fe40004f26270 */
[-C--:B-----5:R-:W-:Y:S01]  /*05b0*/  ISETP.GE.AND P3, PT, R12, R8.reuse, PT ;  /* 0x000000080c00720c */ /* 0x0a0fe20003f66270 */
[----:B------:R-:W-:Y:S02]  /*05c0*/  VIADD R6, R26, 0x1 ;  /* 0x000000011a067836 */ /* 0x000fe40000000000 */
[----:B------:R-:W-:Y:S01]  /*05d0*/  @!P0 IMAD.MOV R6, RZ, RZ, R26 ;  /* 0x000000ffff068224 */ /* 0x000fe200078e021a */
[----:B------:R-:W-:Y:S02]  /*05e0*/  ISETP.GE.AND P0, PT, R12, R7, !P3 ;  /* 0x000000070c00720c */ /* 0x000fe40005f06270 */
[----:B------:R-:W-:Y:S01]  /*05f0*/  ISETP.GE.AND P3, PT, R13, R8, PT ;  /* 0x000000080d00720c */ /* 0x000fe20003f66270 */
[----:B0-----:R-:W-:-:S04]  /*0600*/  VIADD R4, R6, 0x1 ;  /* 0x0000000106047836 */ /* 0x001fc80000000000 */
[----:B------:R-:W-:Y:S01]  /*0610*/  @!P1 IMAD.MOV R4, RZ, RZ, R6 ;  /* 0x000000ffff049224 */ /* 0x000fe200078e0206 */
[-C--:B------:R-:W-:Y:S02]  /*0620*/  ISETP.GE.AND P1, PT, R13, R7.reuse, !P3 ;  /* 0x000000070d00720c */ /* 0x080fe40005f26270 */
[-C--:B------:R-:W-:Y:S01]  /*0630*/  ISETP.GE.AND P3, PT, R14, R8.reuse, PT ;  /* 0x000000080e00720c */ /* 0x080fe20003f66270 */
[----:B------:R-:W-:Y:S02]  /*0640*/  VIADD R5, R4, 0x1 ;  /* 0x0000000104057836 */ /* 0x000fe40000000000 */
[----:B------:R-:W-:Y:S01]  /*0650*/  @!P0 IMAD.MOV R5, RZ, RZ, R4 ;  /* 0x000000ffff058224 */ /* 0x000fe200078e0204 */
[----:B------:R-:W-:Y:S02]  /*0660*/  ISETP.GE.AND P0, PT, R14, R7, !P3 ;  /* 0x000000070e00720c */ /* 0x000fe40005f06270 */
[----:B------:R-:W-:Y:S01]  /*0670*/  ISETP.GE.AND P3, PT, R15, R8, PT ;  /* 0x000000080f00720c */ /* 0x000fe20003f66270 */
[----:B------:R-:W-:-:S04]  /*0680*/  VIADD R4, R5, 0x1 ;  /* 0x0000000105047836 */ /* 0x000fc80000000000 */
[----:B------:R-:W-:Y:S02]  /*0690*/  @!P1 IADD3 R4, PT, PT, R5, RZ, RZ ;  /* 0x000000ff05049210 */ /* 0x000fe40007ffe0ff */
[-C--:B------:R-:W-:Y:S02]  /*06a0*/  ISETP.GE.AND P1, PT, R15, R7.reuse, !P3 ;  /* 0x000000070f00720c */ /* 0x080fe40005f26270 */
[-C--:B------:R-:W-:Y:S01]  /*06b0*/  ISETP.GE.AND P3, PT, R16, R8.reuse, PT ;  /* 0x000000081000720c */ /* 0x080fe20003f66270 */
[----:B------:R-:W-:Y:S02]  /*06c0*/  VIADD R5, R4, 0x1 ;  /* 0x0000000104057836 */ /* 0x000fe40000000000 */
[----:B------:R-:W-:Y:S01]  /*06d0*/  @!P0 IMAD.MOV R5, RZ, RZ, R4 ;  /* 0x000000ffff058224 */ /* 0x000fe200078e0204 */
[----:B------:R-:W-:Y:S02]  /*06e0*/  ISETP.GE.AND P0, PT, R16, R7, !P3 ;  /* 0x000000071000720c */ /* 0x000fe40005f06270 */
[----:B------:R-:W-:Y:S01]  /*06f0*/  ISETP.GE.AND P3, PT, R17, R8, PT ;  /* 0x000000081100720c */ /* 0x000fe20003f66270 */
[----:B------:R-:W-:-:S04]  /*0700*/  VIADD R4, R5, 0x1 ;  /* 0x0000000105047836 */ /* 0x000fc80000000000 */
        /* <DEDUP_REMOVED lines=18> */
[----:B------:R-:W-:Y:S01]  /*0830*/  ISETP.GE.AND P3, PT, R22, R8, PT ;  /* 0x000000081600720c */ /* 0x000fe20003f66270 */
[----:B------:R-:W-:Y:S02]  /*0840*/  VIADD R5, R4, 0x1 ;  /* 0x0000000104057836 */ /* 0x000fe40000000000 */
[----:B------:R-:W-:Y:S01]  /*0850*/  @!P0 IMAD.MOV R5, RZ, RZ, R4 ;  /* 0x000000ffff058224 */ /* 0x000fe200078e0204 */
[----:B------:R-:W-:-:S03]  /*0860*/  ISETP.GE.AND P0, PT, R22, R7, !P3 ;  /* 0x000000071600720c */ /* 0x000fc60005f06270 */
[----:B------:R-:W-:-:S04]  /*0870*/  VIADD R4, R5, 0x1 ;  /* 0x0000000105047836 */ /* 0x000fc80000000000 */
[----:B------:R-:W-:Y:S02]  /*0880*/  @!P1 IMAD.MOV R4, RZ, RZ, R5 ;  /* 0x000000ffff049224 */ /* 0x000fe400078e0205 */
[----:B------:R-:W-:Y:S02]  /*0890*/  VIADD R11, R11, 0x10 ;  /* 0x000000100b0b7836 */ /* 0x000fe40000000000 */
[----:B------:R-:W-:Y:S02]  /*08a0*/  VIADD R5, R4, 0x1 ;  /* 0x0000000104057836 */ /* 0x000fe40000000000 */
[----:B------:R-:W-:-:S04]  /*08b0*/  @!P0 IMAD.MOV R5, RZ, RZ, R4 ;  /* 0x000000ffff058224 */ /* 0x000fc800078e0204 */
[----:B------:R-:W-:Y:S02]  /*08c0*/  VIADD R4, R5, 0x1 ;  /* 0x0000000105047836 */ /* 0x000fe40000000000 */
[----:B------:R-:W-:Y:S01]  /*08d0*/  VIADD R9, R9, 0x10 ;  /* 0x0000001009097836 */ /* 0x000fe20000000000 */
[----:B--2---:R-:W-:-:S04]  /*08e0*/  ISETP.GE.AND P3, PT, R23, R8, PT ;  /* 0x000000081700720c */ /* 0x004fc80003f66270 */
[----:B------:R-:W-:Y:S02]  /*08f0*/  ISETP.GE.AND P1, PT, R23, R7, !P3 ;  /* 0x000000071700720c */ /* 0x000fe40005f26270 */
[----:B------:R-:W-:-:S04]  /*0900*/  ISETP.GE.AND P3, PT, R24, R8, PT ;  /* 0x000000081800720c */ /* 0x000fc80003f66270 */
[----:B------:R-:W-:-:S07]  /*0910*/  ISETP.GE.AND P0, PT, R24, R7, !P3 ;  /* 0x000000071800720c */ /* 0x000fce0005f06270 */
[----:B------:R-:W-:Y:S01]  /*0920*/  @!P1 IMAD.MOV R4, RZ, RZ, R5 ;  /* 0x000000ffff049224 */ /* 0x000fe200078e0205 */
[----:B------:R-:W-:-:S03]  /*0930*/  ISETP.NE.AND P1, PT, R11, RZ, PT ;  /* 0x000000ff0b00720c */ /* 0x000fc60003f25270 */
[C---:B------:R-:W-:Y:S02]  /*0940*/  VIADD R6, R4.reuse, 0x1 ;  /* 0x0000000104067836 */ /* 0x040fe40000000000 */
[----:B------:R-:W-:-:S08]  /*0950*/  @!P0 IADD3 R6, PT, PT, R4, RZ, RZ ;  /* 0x000000ff04068210 */ /* 0x000fd00007ffe0ff */
[----:B------:R-:W-:Y:S05]  /*0960*/  @P1 BRA `(.L_x_5) ;  /* 0xfffffff800ac1947 */ /* 0x000fea000383ffff */
.L_x_4:
[----:B------:R-:W-:Y:S05]  /*0970*/  BSYNC.RECONVERGENT B1 ;  /* 0x0000000000017941 */ /* 0x000fea0003800200 */
.L_x_3:
[----:B------:R-:W-:Y:S04]  /*0980*/  BSSY.RECONVERGENT B1, `(.L_x_6) ;  /* 0x000005f000017945 */ /* 0x000fe80003800200 */
[----:B------:R-:W-:Y:S05]  /*0990*/  @!P2 BRA `(.L_x_7) ;  /* 0x000000040074a947 */ /* 0x000fea0003800000 */
[----:B------:R-:W-:Y:S01]  /*09a0*/  ISETP.GE.U32.AND P0, PT, R25, 0x8, PT ;  /* 0x000000081900780c */ /* 0x000fe20003f06070 */
[----:B------:R-:W-:Y:S01]  /*09b0*/  BSSY.RECONVERGENT B2, `(.L_x_8) ;  /* 0x000002f000027945 */ /* 0x000fe20003800200 */
[----:B------:R-:W-:-:S04]  /*09c0*/  LOP3.LUT R17, R10, 0x7, RZ, 0xc0, !PT ;  /* 0x000000070a117812 */ /* 0x000fc800078ec0ff */
[----:B------:R-:W-:-:S07]  /*09d0*/  ISETP.NE.AND P2, PT, R17, RZ, PT ;  /* 0x000000ff1100720c */ /* 0x000fce0003f45270 */
[----:B------:R-:W-:Y:S06]  /*09e0*/  @!P0 BRA `(.L_x_9) ;  /* 0x0000000000ac8947 */ /* 0x000fec0003800000 */
[----:B------:R-:W0:Y:S02]  /*09f0*/  LDC.64 R2, c[0x0][0x388] ;  /* 0x0000e200ff027b82 */ /* 0x000e240000000a00 */
[----:B0-----:R-:W-:-:S05]  /*0a00*/  IMAD.WIDE R2, R9, 0x4, R2 ;  /* 0x0000000409027825 */ /* 0x001fca00078e0202 */
[----:B------:R-:W2:Y:S04]  /*0a10*/  LDG.E R4, desc[UR4][R2.64] ;  /* 0x0000000402047981 */ /* 0x000ea8000c1e1900 */
[----:B------:R-:W3:Y:S04]  /*0a20*/  LDG.E R5, desc[UR4][R2.64+0x4] ;  /* 0x0000040402057981 */ /* 0x000ee8000c1e1900 */
[----:B------:R-:W4:Y:S04]  /*0a30*/  LDG.E R11, desc[UR4][R2.64+0x8] ;  /* 0x00000804020b7981 */ /* 0x000f28000c1e1900 */
[----:B------:R-:W5:Y:S04]  /*0a40*/  LDG.E R12, desc[UR4][R2.64+0xc] ;  /* 0x00000c04020c7981 */ /* 0x000f68000c1e1900 */
[----:B------:R-:W5:Y:S04]  /*0a50*/  LDG.E R13, desc[UR4][R2.64+0x10] ;  /* 0x00001004020d7981 */ /* 0x000f68000c1e1900 */
[----:B------:R-:W5:Y:S04]  /*0a60*/  LDG.E R14, desc[UR4][R2.64+0x14] ;  /* 0x00001404020e7981 */ /* 0x000f68000c1e1900 */
[----:B------:R-:W5:Y:S04]  /*0a70*/  LDG.E R15, desc[UR4][R2.64+0x18] ;  /* 0x00001804020f7981 */ /* 0x000f68000c1e1900 */
[----:B------:R0:W5:Y:S01]  /*0a80*/  LDG.E R16, desc[UR4][R2.64+0x1c] ;  /* 0x00001c0402107981 */ /* 0x000162000c1e1900 */
[----:B------:R-:W-:Y:S01]  /*0a90*/  VIADD R9, R9, 0x8 ;  /* 0x0000000809097836 */ /* 0x000fe20000000000 */
[----:B--2---:R-:W-:-:S04]  /*0aa0*/  ISETP.GE.AND P1, PT, R4, R8, PT ;  /* 0x000000080400720c */ /* 0x004fc80003f26270 */
[-C--:B------:R-:W-:Y:S01]  /*0ab0*/  ISETP.GE.AND P1, PT, R4, R7.reuse, !P1 ;  /* 0x000000070400720c */ /* 0x080fe20004f26270 */
[----:B------:R-:W-:Y:S01]  /*0ac0*/  VIADD R4, R6, 0x1 ;  /* 0x0000000106047836 */ /* 0x000fe20000000000 */
[-C--:B---3--:R-:W-:Y:S02]  /*0ad0*/  ISETP.GE.AND P0, PT, R5, R8.reuse, PT ;  /* 0x000000080500720c */ /* 0x088fe40003f06270 */
[----:B----4-:R-:W-:Y:S02]  /*0ae0*/  ISETP.GE.AND P3, PT, R11, R8, PT ;  /* 0x000000080b00720c */ /* 0x010fe40003f66270 */
[----:B------:R-:W-:-:S07]  /*0af0*/  ISETP.GE.AND P0, PT, R5, R7, !P0 ;  /* 0x000000070500720c */ /* 0x000fce0004706270 */
[----:B------:R-:W-:Y:S01]  /*0b00*/  @!P1 IMAD.MOV R4, RZ, RZ, R6 ;  /* 0x000000ffff049224 */ /* 0x000fe200078e0206 */
        /* <DEDUP_REMOVED lines=17> */
[----:B------:R-:W-:Y:S01]  /*0c20*/  ISETP.GE.AND P3, PT, R16, R8, PT ;  /* 0x000000081000720c */ /* 0x000fe20003f66270 */
[C---:B------:R-:W-:Y:S02]  /*0c30*/  VIADD R3, R2.reuse, 0x1 ;  /* 0x0000000102037836 */ /* 0x040fe40000000000 */
[----:B------:R-:W-:Y:S02]  /*0c40*/  @!P0 IADD3 R3, PT, PT, R2, RZ, RZ ;  /* 0x000000ff02038210 */ /* 0x000fe40007ffe0ff */
[----:B------:R-:W-:-:S03]  /*0c50*/  ISETP.GE.AND P0, PT, R16, R7, !P3 ;  /* 0x000000071000720c */ /* 0x000fc60005f06270 */
[----:B------:R-:W-:-:S03]  /*0c60*/  VIADD R2, R3, 0x1 ;  /* 0x0000000103027836 */ /* 0x000fc60000000000 */
[----:B------:R-:W-:-:S04]  /*0c70*/  @!P1 IMAD.MOV R2, RZ, RZ, R3 ;  /* 0x000000ffff029224 */ /* 0x000fc800078e0203 */
[----:B------:R-:W-:-:S03]  /*0c80*/  VIADD R6, R2, 0x1 ;  /* 0x0000000102067836 */ /* 0x000fc60000000000 */
[----:B------:R-:W-:-:S07]  /*0c90*/  @!P0 IMAD.MOV R6, RZ, RZ, R2 ;  /* 0x000000ffff068224 */ /* 0x000fce00078e0202 */
.L_x_9:
[----:B------:R-:W-:Y:S05]  /*0ca0*/  BSYNC.RECONVERGENT B2 ;  /* 0x0000000000027941 */ /* 0x000fea0003800200 */
.L_x_8:
        /* <DEDUP_REMOVED lines=11> */
[----:B------:R-:W5:Y:S01]  /*0d60*/  LDG.E R12, desc[UR4][R2.64+0xc] ;  /* 0x00000c04020c7981 */ /* 0x000f62000c1e1900 */
        /* <DEDUP_REMOVED lines=9> */
[----:B-----5:R-:W-:Y:S01]  /*0e00*/  ISETP.GE.AND P3, PT, R12, R8, PT ;  /* 0x000000080c00720c */ /* 0x020fe20003f66270 */
[----:B------:R-:W-:Y:S02]  /*0e10*/  VIADD R5, R4, 0x1 ;  /* 0x0000000104057836 */ /* 0x000fe40000000000 */
[----:B------:R-:W-:Y:S01]  /*0e20*/  @!P0 IMAD.MOV R5, RZ, RZ, R4 ;  /* 0x000000ffff058224 */ /* 0x000fe200078e0204 */
[----:B------:R-:W-:-:S03]  /*0e30*/  ISETP.GE.AND P3, PT, R12, R7, !P3 ;  /* 0x000000070c00720c */ /* 0x000fc60005f66270 */
[----:B------:R-:W-:-:S04]  /*0e40*/  VIADD R2, R5, 0x1 ;  /* 0x0000000105027836 */ /* 0x000fc80000000000 */
[----:B------:R-:W-:-:S05]  /*0e50*/  @!P1 IMAD.MOV R2, RZ, RZ, R5 ;  /* 0x000000ffff029224 */ /* 0x000fca00078e0205 */
[----:B------:R-:W-:Y:S01]  /*0e60*/  IADD3 R6, PT, PT, R2, 0x1, RZ ;  /* 0x0000000102067810 */ /* 0x000fe20007ffe0ff */
[----:B------:R-:W-:-:S07]  /*0e70*/  @!P3 IMAD.MOV R6, RZ, RZ, R2 ;  /* 0x000000ffff06b224 */ /* 0x000fce00078e0202 */
.L_x_11:
[----:B------:R-:W-:Y:S05]  /*0e80*/  BSYNC.RECONVERGENT B2 ;  /* 0x0000000000027941 */ /* 0x000fea0003800200 */
.L_x_10:
[----:B------:R-:W-:Y:S05]  /*0e90*/  @!P2 BRA `(.L_x_7) ;  /* 0x000000000034a947 */ /* 0x000fea0003800000 */
[----:B------:R-:W0:Y:S01]  /*0ea0*/  LDC.64 R4, c[0x0][0x388] ;  /* 0x0000e200ff047b82 */ /* 0x000e220000000a00 */
[----:B------:R-:W-:-:S07]  /*0eb0*/  IMAD.MOV R10, RZ, RZ, -R10 ;  /* 0x000000ffff0a7224 */ /* 0x000fce00078e0a0a */
.L_x_12:
[----:B0-----:R-:W-:-:S06]  /*0ec0*/  IMAD.WIDE R2, R9, 0x4, R4 ;  /* 0x0000000409027825 */ /* 0x001fcc00078e0204 */
[----:B------:R-:W2:Y:S01]  /*0ed0*/  LDG.E R2, desc[UR4][R2.64] ;  /* 0x0000000402027981 */ /* 0x000ea2000c1e1900 */
[----:B------:R-:W-:Y:S02]  /*0ee0*/  VIADD R10, R10, 0x1 ;  /* 0x000000010a0a7836 */ /* 0x000fe40000000000 */
[----:B------:R-:W-:Y:S02]  /*0ef0*/  VIADD R11, R6, 0x1 ;  /* 0x00000001060b7836 */ /* 0x000fe40000000000 */
[----:B------:R-:W-:Y:S01]  /*0f00*/  VIADD R9, R9, 0x1 ;  /* 0x0000000109097836 */ /* 0x000fe20000000000 */
[----:B------:R-:W-:Y:S02]  /*0f10*/  ISETP.NE.AND P1, PT, R10, RZ, PT ;  /* 0x000000ff0a00720c */ /* 0x000fe40003f25270 */
[----:B--2---:R-:W-:-:S04]  /*0f20*/  ISETP.GE.AND P0, PT, R2, R8, PT ;  /* 0x000000080200720c */ /* 0x004fc80003f06270 */
[----:B------:R-:W-:-:S13]  /*0f30*/  ISETP.GE.AND P0, PT, R2, R7, !P0 ;  /* 0x000000070200720c */ /* 0x000fda0004706270 */
[----:B------:R-:W-:-:S04]  /*0f40*/  @!P0 IMAD.MOV R11, RZ, RZ, R6 ;  /* 0x000000ffff0b8224 */ /* 0x000fc800078e0206 */
[----:B------:R-:W-:Y:S01]  /*0f50*/  IMAD.MOV.U32 R6, RZ, RZ, R11 ;  /* 0x000000ffff067224 */ /* 0x000fe200078e000b */
[----:B------:R-:W-:Y:S06]  /*0f60*/  @P1 BRA `(.L_x_12) ;  /* 0xfffffffc00d41947 */ /* 0x000fec000383ffff */
.L_x_7:
[----:B------:R-:W-:Y:S05]  /*0f70*/  BSYNC.RECONVERGENT B1 ;  /* 0x0000000000017941 */ /* 0x000fea0003800200 */
.L_x_6:
[----:B------:R-:W-:-:S13]  /*0f80*/  ISETP.GE.U32.AND P0, PT, R6, 0x2, PT ;  /* 0x000000020600780c */ /* 0x000fda0003f06070 */
[----:B------:R-:W0:Y:S01]  /*0f90*/  @P0 LDC.64 R2, c[0x0][0x390] ;  /* 0x0000e400ff020b82 */ /* 0x000e220000000a00 */
[----:B------:R-:W-:Y:S02]  /*0fa0*/  @P0 IMAD.MOV.U32 R5, RZ, RZ, 0x1 ;  /* 0x00000001ff050424 */ /* 0x000fe400078e00ff */
[----:B0-----:R-:W-:-:S05]  /*0fb0*/  @P0 IMAD.WIDE R2, R0, 0x4, R2 ;  /* 0x0000000400020825 */ /* 0x001fca00078e0202 */
[----:B------:R0:W-:Y:S01]  /*0fc0*/  @P0 STG.E desc[UR4][R2.64], R5 ;  /* 0x0000000502000986 */ /* 0x0001e2000c101904 */
[----:B------:R-:W-:Y:S05]  /*0fd0*/  @P0 EXIT ;  /* 0x000000000000094d */ /* 0x000fea0003800000 */
.L_x_2:
[----:B------:R-:W-:Y:S05]  /*0fe0*/  BSYNC.RECONVERGENT B0 ;  /* 0x0000000000007941 */ /* 0x000fea0003800200 */
.L_x_1:
[----:B0-----:R-:W0:Y:S02]  /*0ff0*/  LDC.64 R2, c[0x0][0x390] ;  /* 0x0000e400ff027b82 */ /* 0x001e240000000a00 */
[----:B0-----:R-:W-:-:S05]  /*1000*/  IMAD.WIDE R2, R0, 0x4, R2 ;  /* 0x0000000400027825 */ /* 0x001fca00078e0202 */
[----:B------:R-:W-:Y:S01]  /*1010*/  STG.E desc[UR4][R2.64], RZ ;  /* 0x000000ff02007986 */ /* 0x000fe2000c101904 */
[----:B------:R-:W-:Y:S05]  /*1020*/  EXIT ;  /* 0x000000000000794d */ /* 0x000fea0003800000 */
.L_x_13:
        /* <DEDUP_REMOVED lines=13> */
.L_x_37:


//--------------------- .text._Z10getBucketsPiS_iiii --------------------------
	.section	.text._Z10getBucketsPiS_iiii,"ax",@progbits
	.align	128
        .global         _Z10getBucketsPiS_iiii
        .type           _Z10getBucketsPiS_iiii,@function
        .size           _Z10getBucketsPiS_iiii,(.L_x_38 - _Z10getBucketsPiS_iiii)
        .other          _Z10getBucketsPiS_iiii,@"STO_CUDA_ENTRY STV_DEFAULT"
_Z10getBucketsPiS_iiii:
.text._Z10getBucketsPiS_iiii:
[----:B------:R-:W-:Y:S01]  /*0000*/  LDC R1, c[0x0][0x37c] ;  /* 0x0000df00ff017b82 */ /* 0x000fe20000000800 */
[----:B------:R-:W0:Y:S07]  /*0010*/  S2R R0, SR_TID.X ;  /* 0x0000000000007919 */ /* 0x000e2e0000002100 */
[----:B------:R-:W0:Y:S01]  /*0020*/  S2UR UR4, SR_CTAID.X ;  /* 0x00000000000479c3 */ /* 0x000e220000002500 */
[----:B------:R-:W1:Y:S07]  /*0030*/  LDCU UR5, c[0x0][0x390] ;  /* 0x00007200ff0577ac */ /* 0x000e6e0008000800 */
[----:B------:R-:W0:Y:S02]  /*0040*/  LDC R3, c[0x0][0x360] ;  /* 0x0000d800ff037b82 */ /* 0x000e240000000800 */
[----:B0-----:R-:W-:-:S05]  /*0050*/  IMAD R3, R3, UR4, R0 ;  /* 0x0000000403037c24 */ /* 0x001fca000f8e0200 */
[----:B-1----:R-:W-:-:S13]  /*0060*/  ISETP.GE.AND P0, PT, R3, UR5, PT ;  /* 0x0000000503007c0c */ /* 0x002fda000bf06270 */
[----:B------:R-:W-:Y:S05]  /*0070*/  @P0 EXIT ;  /* 0x000000000000094d */ /* 0x000fea0003800000 */
[----:B------:R-:W0:Y:S08]  /*0080*/  LDC R7, c[0x0][0x398] ;  /* 0x0000e600ff077b82 */ /* 0x000e300000000800 */
[----:B------:R-:W1:Y:S01]  /*0090*/  LDC R8, c[0x0][0x394] ;  /* 0x0000e500ff087b82 */ /* 0x000e620000000800 */
[----:B0-----:R-:W-:-:S04]  /*00a0*/  IABS R2, R7 ;  /* 0x0000000700027213 */ /* 0x001fc80000000000 */
[----:B------:R-:W0:Y:S01]  /*00b0*/  I2F.RP R0, R2 ;  /* 0x0000000200007306 */ /* 0x000e220000209400 */
[----:B-1----:R-:W-:-:S07]  /*00c0*/  IABS R6, R8 ;  /* 0x0000000800067213 */ /* 0x002fce0000000000 */
[----:B0-----:R-:W0:Y:S02]  /*00d0*/  MUFU.RCP R0, R0 ;  /* 0x0000000000007308 */ /* 0x001e240000001000 */
[----:B0-----:R-:W-:-:S06]  /*00e0*/  VIADD R4, R0, 0xffffffe ;  /* 0x0ffffffe00047836 */ /* 0x001fcc0000000000 */
[----:B------:R0:W1:Y:S02]  /*00f0*/  F2I.FTZ.U32.TRUNC.NTZ R5, R4 ;  /* 0x0000000400057305 */ /* 0x000064000021f000 */
[----:B0-----:R-:W-:Y:S02]  /*0100*/  IMAD.MOV.U32 R4, RZ, RZ, RZ ;  /* 0x000000ffff047224 */ /* 0x001fe400078e00ff */
[----:B-1----:R-:W-:-:S04]  /*0110*/  IMAD.MOV R9, RZ, RZ, -R5 ;  /* 0x000000ffff097224 */ /* 0x002fc800078e0a05 */
[----:B------:R-:W-:-:S04]  /*0120*/  IMAD R9, R9, R2, RZ ;  /* 0x0000000209097224 */ /* 0x000fc800078e02ff */
[----:B------:R-:W-:Y:S01]  /*0130*/  IMAD.HI.U32 R5, R5, R9, R4 ;  /* 0x0000000905057227 */ /* 0x000fe200078e0004 */
[----:B------:R-:W-:-:S04]  /*0140*/  LOP3.LUT R4, R8, R7, RZ, 0x3c, !PT ;  /* 0x0000000708047212 */ /* 0x000fc800078e3cff */
[----:B------:R-:W-:Y:S01]  /*0150*/  ISETP.GE.AND P2, PT, R4, RZ, PT ;  /* 0x000000ff0400720c */ /* 0x000fe20003f46270 */
[----:B------:R-:W-:-:S04]  /*0160*/  IMAD.HI.U32 R0, R5, R6, RZ ;  /* 0x0000000605007227 */ /* 0x000fc800078e00ff */
[----:B------:R-:W-:-:S04]  /*0170*/  IMAD.MOV R5, RZ, RZ, -R0 ;  /* 0x000000ffff057224 */ /* 0x000fc800078e0a00 */
[----:B------:R-:W-:-:S05]  /*0180*/  IMAD R5, R2, R5, R6 ;  /* 0x0000000502057224 */ /* 0x000fca00078e0206 */
[----:B------:R-:W-:-:S13]  /*0190*/  ISETP.GT.U32.AND P1, PT, R2, R5, PT ;  /* 0x000000050200720c */ /* 0x000fda0003f24070 */
[----:B------:R-:W-:Y:S02]  /*01a0*/  @!P1 IMAD.IADD R5, R5, 0x1, -R2 ;  /* 0x0000000105059824 */ /* 0x000fe400078e0a02 */
[----:B------:R-:W-:Y:S01]  /*01b0*/  @!P1 VIADD R0, R0, 0x1 ;  /* 0x0000000100009836 */ /* 0x000fe20000000000 */
[----:B------:R-:W-:Y:S02]  /*01c0*/  ISETP.NE.AND P1, PT, R7, RZ, PT ;  /* 0x000000ff0700720c */ /* 0x000fe40003f25270 */
[----:B------:R-:W-:-:S13]  /*01d0*/  ISETP.GE.U32.AND P0, PT, R5, R2, PT ;  /* 0x000000020500720c */ /* 0x000fda0003f06070 */
[----:B------:R-:W-:-:S04]  /*01e0*/  @P0 VIADD R0, R0, 0x1 ;  /* 0x0000000100000836 */ /* 0x000fc80000000000 */
[----:B------:R-:W-:Y:S01]  /*01f0*/  @!P2 IMAD.MOV R0, RZ, RZ, -R0 ;  /* 0x000000ffff00a224 */ /* 0x000fe200078e0a00 */
[----:B------:R-:W-:-:S04]  /*0200*/  @!P1 LOP3.LUT R0, RZ, R7, RZ, 0x33, !PT ;  /* 0x00000007ff009212 */ /* 0x000fc800078e33ff */
[----:B------:R-:W-:-:S13]  /*0210*/  ISETP.GE.AND P0, PT, R0, 0x1, PT ;  /* 0x000000010000780c */ /* 0x000fda0003f06270 */
[----:B------:R-:W-:Y:S05]  /*0220*/  @!P0 EXIT ;  /* 0x000000000000894d */ /* 0x000fea0003800000 */
[----:B------:R-:W-:Y:S01]  /*0230*/  ISETP.GE.AND P0, PT, R7, 0x1, PT ;  /* 0x000000010700780c */ /* 0x000fe20003f06270 */
[----:B------:R-:W0:Y:S01]  /*0240*/  LDCU.64 UR8, c[0x0][0x358] ;  /* 0x00006b00ff0877ac */ /* 0x000e220008000a00 */
[C---:B------:R-:W-:Y:S02]  /*0250*/  IMAD R5, R3.reuse, R8, RZ ;  /* 0x0000000803057224 */ /* 0x040fe400078e02ff */
[----:B------:R-:W-:-:S09]  /*0260*/  IMAD R4, R3, R0, RZ ;  /* 0x0000000003047224 */ /* 0x000fd200078e02ff */
[----:B------:R-:W-:Y:S05]  /*0270*/  @!P0 BRA `(.L_x_14) ;  /* 0x00000008006c8947 */ /* 0x000fea0003800000 */
[----:B------:R-:W1:Y:S01]  /*0280*/  LDCU.64 UR6, c[0x0][0x380] ;  /* 0x00007000ff0677ac */ /* 0x000e620008000a00 */
[C---:B------:R-:W-:Y:S02]  /*0290*/  LOP3.LUT R20, R7.reuse, 0x7, RZ, 0xc0, !PT ;  /* 0x0000000707147812 */ /* 0x040fe400078ec0ff */
[C---:B------:R-:W-:Y:S01]  /*02a0*/  LOP3.LUT R6, R7.reuse, 0x7ffffff8, RZ, 0xc0, !PT ;  /* 0x7ffffff807067812 */ /* 0x040fe200078ec0ff */
[----:B------:R-:W-:Y:S01]  /*02b0*/  UMOV UR4, URZ ;  /* 0x000000ff00047c82 */ /* 0x000fe20008000000 */
[----:B------:R-:W-:Y:S01]  /*02c0*/  LOP3.LUT R7, R7, 0x3, RZ, 0xc0, !PT ;  /* 0x0000000307077812 */ /* 0x000fe200078ec0ff */
[----:B------:R-:W-:Y:S02]  /*02d0*/  VIADD R2, R20, 0xffffffff ;  /* 0xffffffff14027836 */ /* 0x000fe40000000000 */
[----:B------:R-:W-:-:S03]  /*02e0*/  IMAD.MOV R8, RZ, RZ, -R6 ;  /* 0x000000ffff087224 */ /* 0x000fc600078e0a06 */
[----:B------:R-:W-:Y:S01]  /*02f0*/  ISETP.GE.U32.AND P0, PT, R2, 0x3, PT ;  /* 0x000000030200780c */ /* 0x000fe20003f06070 */
[----:B-1----:R-:W-:-:S04]  /*0300*/  UIADD3 UR5, UP0, UPT, UR6, 0x10, URZ ;  /* 0x0000001006057890 */ /* 0x002fc8000ff1e0ff */
[----:B------:R-:W-:-:S12]  /*0310*/  UIADD3.X UR6, UPT, UPT, URZ, UR7, URZ, UP0, !UPT ;  /* 0x00000007ff067290 */ /* 0x000fd800087fe4ff */
.L_x_19:
[----:B------:R-:W1:Y:S01]  /*0320*/  LDC R12, c[0x0][0x398] ;  /* 0x0000e600ff0c7b82 */ /* 0x000e620000000800 */
[----:B------:R-:W2:Y:S01]  /*0330*/  LDCU UR7, c[0x0][0x398] ;  /* 0x00007300ff0777ac */ /* 0x000ea20008000800 */
[----:B------:R-:W-:Y:S02]  /*0340*/  IMAD.MOV.U32 R13, RZ, RZ, RZ ;  /* 0x000000ffff0d7224 */ /* 0x000fe400078e00ff */
[----:B0-2---:R-:W-:Y:S01]  /*0350*/  IMAD.U32 R9, RZ, RZ, UR7 ;  /* 0x00000007ff097e24 */ /* 0x005fe2000f8e00ff */
[C---:B-1----:R-:W-:Y:S01]  /*0360*/  ISETP.GE.U32.AND P1, PT, R12.reuse, 0x8, PT ;  /* 0x000000080c00780c */ /* 0x042fe20003f26070 */
[----:B------:R-:W-:-:S05]  /*0370*/  IMAD R10, R12, UR4, R5 ;  /* 0x000000040c0a7c24 */ /* 0x000fca000f8e0205 */
[----:B------:R-:W-:-:S07]  /*0380*/  SHF.R.S32.HI R11, RZ, 0x1f, R10 ;  /* 0x0000001fff0b7819 */ /* 0x000fce000001140a */
[----:B------:R-:W-:Y:S05]  /*0390*/  @!P1 BRA `(.L_x_15) ;  /* 0x0000000000c89947 */ /* 0x000fea0003800000 */
[C---:B------:R-:W-:Y:S01]  /*03a0*/  LEA R2, P1, R10.reuse, UR5, 0x2 ;  /* 0x000000050a027c11 */ /* 0x040fe2000f8210ff */
[----:B------:R-:W-:Y:S02]  /*03b0*/  IMAD.MOV.U32 R14, RZ, RZ, R8 ;  /* 0x000000ffff0e7224 */ /* 0x000fe400078e0008 */
[----:B------:R-:W-:Y:S01]  /*03c0*/  IMAD.U32 R9, RZ, RZ, UR7 ;  /* 0x00000007ff097e24 */ /* 0x000fe2000f8e00ff */
[----:B------:R-:W-:-:S09]  /*03d0*/  LEA.HI.X R3, R10, UR6, R11, 0x2, P1 ;  /* 0x000000060a037c11 */ /* 0x000fd200088f140b */
.L_x_16:
[----:B0-----:R-:W2:Y:S04]  /*03e0*/  LDG.E R21, desc[UR8][R2.64+-0x10] ;  /* 0xfffff00802157981 */ /* 0x001ea8000c1e1900 */
[----:B------:R-:W3:Y:S04]  /*03f0*/  LDG.E R23, desc[UR8][R2.64+-0xc] ;  /* 0xfffff40802177981 */ /* 0x000ee8000c1e1900 */
[----:B------:R-:W4:Y:S04]  /*0400*/  LDG.E R19, desc[UR8][R2.64+-0x8] ;  /* 0xfffff80802137981 */ /* 0x000f28000c1e1900 */
[----:B------:R-:W5:Y:S04]  /*0410*/  LDG.E R18, desc[UR8][R2.64+-0x4] ;  /* 0xfffffc0802127981 */ /* 0x000f68000c1e1900 */
[----:B------:R-:W5:Y:S04]  /*0420*/  LDG.E R17, desc[UR8][R2.64] ;  /* 0x0000000802117981 */ /* 0x000f68000c1e1900 */
[----:B------:R-:W5:Y:S04]  /*0430*/  LDG.E R16, desc[UR8][R2.64+0x4] ;  /* 0x0000040802107981 */ /* 0x000f68000c1e1900 */
[----:B------:R-:W5:Y:S04]  /*0440*/  LDG.E R15, desc[UR8][R2.64+0x8] ;  /* 0x00000808020f7981 */ /* 0x000f68000c1e1900 */
[----:B------:R0:W5:Y:S01]  /*0450*/  LDG.E R13, desc[UR8][R2.64+0xc] ;  /* 0x00000c08020d7981 */ /* 0x000162000c1e1900 */
[----:B------:R-:W-:Y:S01]  /*0460*/  SHF.R.S32.HI R22, RZ, 0x2, R9 ;  /* 0x00000002ff167819 */ /* 0x000fe20000011409 */
[----:B------:R-:W-:-:S04]  /*0470*/  VIADD R14, R14, 0x8 ;  /* 0x000000080e0e7836 */ /* 0x000fc80000000000 */
[----:B------:R-:W-:Y:S01]  /*0480*/  IMAD R22, R9, 0x40, R22 ;  /* 0x0000004009167824 */ /* 0x000fe200078e0216 */
[----:B------:R-:W-:Y:S02]  /*0490*/  ISETP.NE.AND P1, PT, R14, RZ, PT ;  /* 0x000000ff0e00720c */ /* 0x000fe40003f25270 */
[----:B0-----:R-:W-:-:S05]  /*04a0*/  IADD3 R2, P2, PT, R2, 0x20, RZ ;  /* 0x0000002002027810 */ /* 0x001fca0007f5e0ff */
[----:B------:R-:W-:Y:S01]  /*04b0*/  IMAD.X R3, RZ, RZ, R3, P2 ;  /* 0x000000ffff037224 */ /* 0x000fe200010e0603 */
[----:B--2---:R-:W-:-:S04]  /*04c0*/  IADD3 R22, PT, PT, R22, -0x61c88647, R21 ;  /* 0x9e3779b916167810 */ /* 0x004fc80007ffe015 */
[----:B------:R-:W-:-:S04]  /*04d0*/  LOP3.LUT R22, R22, R9, RZ, 0x3c, !PT ;  /* 0x0000000916167212 */ /* 0x000fc800078e3cff */
[----:B------:R-:W-:-:S05]  /*04e0*/  SHF.R.S32.HI R9, RZ, 0x2, R22 ;  /* 0x00000002ff097819 */ /* 0x000fca0000011416 */
[----:B------:R-:W-:-:S05]  /*04f0*/  IMAD R24, R22, 0x40, R9 ;  /* 0x0000004016187824 */ /* 0x000fca00078e0209 */
[----:B---3--:R-:W-:-:S04]  /*0500*/  IADD3 R23, PT, PT, R24, -0x61c88647, R23 ;  /* 0x9e3779b918177810 */ /* 0x008fc80007ffe017 */
[----:B------:R-:W-:-:S04]  /*0510*/  LOP3.LUT R23, R23, R22, RZ, 0x3c, !PT ;  /* 0x0000001617177212 */ /* 0x000fc800078e3cff */
[----:B------:R-:W-:-:S05]  /*0520*/  SHF.R.S32.HI R22, RZ, 0x2, R23 ;  /* 0x00000002ff167819 */ /* 0x000fca0000011417 */
[----:B------:R-:W-:-:S05]  /*0530*/  IMAD R22, R23, 0x40, R22 ;  /* 0x0000004017167824 */ /* 0x000fca00078e0216 */
[----:B----4-:R-:W-:-:S04]  /*0540*/  IADD3 R22, PT, PT, R22, -0x61c88647, R19 ;  /* 0x9e3779b916167810 */ /* 0x010fc80007ffe013 */
[----:B------:R-:W-:-:S04]  /*0550*/  LOP3.LUT R22, R22, R23, RZ, 0x3c, !PT ;  /* 0x0000001716167212 */ /* 0x000fc800078e3cff */
[----:B------:R-:W-:-:S05]  /*0560*/  SHF.R.S32.HI R9, RZ, 0x2, R22 ;  /* 0x00000002ff097819 */ /* 0x000fca0000011416 */
[----:B------:R-:W-:-:S05]  /*0570*/  IMAD R9, R22, 0x40, R9 ;  /* 0x0000004016097824 */ /* 0x000fca00078e0209 */
[----:B-----5:R-:W-:-:S04]  /*0580*/  IADD3 R9, PT, PT, R9, -0x61c88647, R18 ;  /* 0x9e3779b909097810 */ /* 0x020fc80007ffe012 */
[----:B------:R-:W-:-:S04]  /*0590*/  LOP3.LUT R9, R9, R22, RZ, 0x3c, !PT ;  /* 0x0000001609097212 */ /* 0x000fc800078e3cff */
[----:B------:R-:W-:-:S05]  /*05a0*/  SHF.R.S32.HI R18, RZ, 0x2, R9 ;  /* 0x00000002ff127819 */ /* 0x000fca0000011409 */
[----:B------:R-:W-:-:S05]  /*05b0*/  IMAD R18, R9, 0x40, R18 ;  /* 0x0000004009127824 */ /* 0x000fca00078e0212 */
[----:B------:R-:W-:-:S04]  /*05c0*/  IADD3 R18, PT, PT, R18, -0x61c88647, R17 ;  /* 0x9e3779b912127810 */ /* 0x000fc80007ffe011 */
        /* <DEDUP_REMOVED lines=12> */
[----:B------:R-:W-:Y:S01]  /*0690*/  LOP3.LUT R9, R16, R9, RZ, 0x3c, !PT ;  /* 0x0000000910097212 */ /* 0x000fe200078e3cff */
[----:B------:R-:W-:Y:S06]  /*06a0*/  @P1 BRA `(.L_x_16) ;  /* 0xfffffffc004c1947 */ /* 0x000fec000383ffff */
[----:B------:R-:W-:-:S07]  /*06b0*/  IMAD.MOV.U32 R13, RZ, RZ, R6 ;  /* 0x000000ffff0d7224 */ /* 0x000fce00078e0006 */
.L_x_15:
[----:B------:R-:W-:-:S13]  /*06c0*/  ISETP.NE.AND P1, PT, R20, RZ, PT ;  /* 0x000000ff1400720c */ /* 0x000fda0003f25270 */
[----:B------:R-:W-:Y:S05]  /*06d0*/  @!P1 BRA `(.L_x_17) ;  /* 0x0000000000e49947 */ /* 0x000fea0003800000 */
[----:B------:R-:W-:Y:S01]  /*06e0*/  ISETP.NE.AND P1, PT, R7, RZ, PT ;  /* 0x000000ff0700720c */ /* 0x000fe20003f25270 */
[----:B------:R-:W-:-:S12]  /*06f0*/  @!P0 BRA `(.L_x_18) ;  /* 0x0000000000688947 */ /* 0x000fd80003800000 */
[----:B------:R-:W1:Y:S01]  /*0700*/  LDCU.64 UR10, c[0x0][0x380] ;  /* 0x00007000ff0a77ac */ /* 0x000e620008000a00 */
[----:B------:R-:W-:-:S05]  /*0710*/  IADD3 R3, P2, PT, R10, R13, RZ ;  /* 0x0000000d0a037210 */ /* 0x000fca0007f5e0ff */
[----:B------:R-:W-:Y:S01]  /*0720*/  IMAD.X R14, RZ, RZ, R11, P2 ;  /* 0x000000ffff0e7224 */ /* 0x000fe200010e060b */
[----:B-1----:R-:W-:-:S04]  /*0730*/  LEA R2, P2, R3, UR10, 0x2 ;  /* 0x0000000a03027c11 */ /* 0x002fc8000f8410ff */
[----:B------:R-:W-:-:S05]  /*0740*/  LEA.HI.X R3, R3, UR11, R14, 0x2, P2 ;  /* 0x0000000b03037c11 */ /* 0x000fca00090f140e */
[----:B0-----:R-:W2:Y:S04]  /*0750*/  LDG.E R15, desc[UR8][R2.64] ;  /* 0x00000008020f7981 */ /* 0x001ea8000c1e1900 */
[----:B------:R-:W3:Y:S04]  /*0760*/  LDG.E R17, desc[UR8][R2.64+0x4] ;  /* 0x0000040802117981 */ /* 0x000ee8000c1e1900 */
[----:B------:R-:W4:Y:S04]  /*0770*/  LDG.E R19, desc[UR8][R2.64+0x8] ;  /* 0x0000080802137981 */ /* 0x000f28000c1e1900 */
[----:B------:R0:W5:Y:S01]  /*0780*/  LDG.E R14, desc[UR8][R2.64+0xc] ;  /* 0x00000c08020e7981 */ /* 0x000162000c1e1900 */
[----:B------:R-:W-:Y:S01]  /*0790*/  SHF.R.S32.HI R16, RZ, 0x2, R9 ;  /* 0x00000002ff107819 */ /* 0x000fe20000011409 */
[----:B------:R-:W-:-:S04]  /*07a0*/  VIADD R13, R13, 0x4 ;  /* 0x000000040d0d7836 */ /* 0x000fc80000000000 */
[----:B------:R-:W-:-:S05]  /*07b0*/  IMAD R16, R9, 0x40, R16 ;  /* 0x0000004009107824 */ /* 0x000fca00078e0210 */
        /* <DEDUP_REMOVED lines=10> */
[----:B0-----:R-:W-:-:S05]  /*0860*/  SHF.R.S32.HI R3, RZ, 0x2, R16 ;  /* 0x00000002ff037819 */ /* 0x001fca0000011410 */
[----:B------:R-:W-:-:S05]  /*0870*/  IMAD R3, R16, 0x40, R3 ;  /* 0x0000004010037824 */ /* 0x000fca00078e0203 */
[----:B-----5:R-:W-:-:S04]  /*0880*/  IADD3 R3, PT, PT, R3, -0x61c88647, R14 ;  /* 0x9e3779b903037810 */ /* 0x020fc80007ffe00e */
[----:B------:R-:W-:-:S07]  /*0890*/  LOP3.LUT R9, R3, R16, RZ, 0x3c, !PT ;  /* 0x0000001003097212 */ /* 0x000fce00078e3cff */
.L_x_18:
[----:B------:R-:W-:Y:S05]  /*08a0*/  @!P1 BRA `(.L_x_17) ;  /* 0x0000000000709947 */ /* 0x000fea0003800000 */
[----:B------:R-:W-:Y:S02]  /*08b0*/  ISETP.NE.AND P2, PT, R7, 0x1, PT ;  /* 0x000000010700780c */ /* 0x000fe40003f45270 */
[----:B------:R-:W-:-:S11]  /*08c0*/  LOP3.LUT P1, RZ, R12, 0x1, RZ, 0xc0, !PT ;  /* 0x000000010cff7812 */ /* 0x000fd6000782c0ff */
[----:B------:R-:W1:Y:S01]  /*08d0*/  @P2 LDC.64 R2, c[0x0][0x380] ;  /* 0x0000e000ff022b82 */ /* 0x000e620000000a00 */
[----:B------:R-:W-:-:S05]  /*08e0*/  @P2 IADD3 R12, P3, PT, R10, R13, RZ ;  /* 0x0000000d0a0c2210 */ /* 0x000fca0007f7e0ff */
[----:B------:R-:W-:Y:S01]  /*08f0*/  @P2 IMAD.X R15, RZ, RZ, R11, P3 ;  /* 0x000000ffff0f2224 */ /* 0x000fe200018e060b */
[----:B-1----:R-:W-:-:S04]  /*0900*/  @P2 LEA R14, P3, R12, R2, 0x2 ;  /* 0x000000020c0e2211 */ /* 0x002fc800078610ff */
[----:B------:R-:W-:Y:S02]  /*0910*/  @P2 LEA.HI.X R15, R12, R3, R15, 0x2, P3 ;  /* 0x000000030c0f2211 */ /* 0x000fe400018f140f */
[----:B------:R-:W1:Y:S03]  /*0920*/  @P1 LDC.64 R2, c[0x0][0x380] ;  /* 0x0000e000ff021b82 */ /* 0x000e660000000a00 */
[----:B0-----:R-:W2:Y:S01]  /*0930*/  @P2 LDG.E R12, desc[UR8][R14.64] ;  /* 0x000000080e0c2981 */ /* 0x001ea2000c1e1900 */
[----:B------:R-:W-:-:S03]  /*0940*/  @P2 VIADD R13, R13, 0x2 ;  /* 0x000000020d0d2836 */ /* 0x000fc60000000000 */
[----:B------:R-:W3:Y:S02]  /*0950*/  @P2 LDG.E R16, desc[UR8][R14.64+0x4] ;  /* 0x000004080e102981 */ /* 0x000ee4000c1e1900 */
[----:B------:R-:W-:-:S05]  /*0960*/  @P1 IADD3 R10, P3, PT, R10, R13, RZ ;  /* 0x0000000d0a0a1210 */ /* 0x000fca0007f7e0ff */
[----:B------:R-:W-:Y:S01]  /*0970*/  @P1 IMAD.X R11, RZ, RZ, R11, P3 ;  /* 0x000000ffff0b1224 */ /* 0x000fe200018e060b */
[----:B-1----:R-:W-:-:S04]  /*0980*/  @P1 LEA R2, P3, R10, R2, 0x2 ;  /* 0x000000020a021211 */ /* 0x002fc800078610ff */
[----:B------:R-:W-:-:S05]  /*0990*/  @P1 LEA.HI.X R3, R10, R3, R11, 0x2, P3 ;  /* 0x000000030a031211 */ /* 0x000fca00018f140b */
[----:B------:R-:W4:Y:S01]  /*09a0*/  @P1 LDG.E R2, desc[UR8][R2.64] ;  /* 0x0000000802021981 */ /* 0x000f22000c1e1900 */
[----:B------:R-:W-:-:S05]  /*09b0*/  @P2 SHF.R.S32.HI R10, RZ, 0x2, R9 ;  /* 0x00000002ff0a2819 */ /* 0x000fca0000011409 */
[----:B------:R-:W-:-:S05]  /*09c0*/  @P2 IMAD R11, R9, 0x40, R10 ;  /* 0x00000040090b2824 */ /* 0x000fca00078e020a */
[----:B--2---:R-:W-:-:S04]  /*09d0*/  @P2 IADD3 R12, PT, PT, R11, -0x61c88647, R12 ;  /* 0x9e3779b90b0c2810 */ /* 0x004fc80007ffe00c */
[----:B------:R-:W-:-:S04]  /*09e0*/  @P2 LOP3.LUT R12, R12, R9, RZ, 0x3c, !PT ;  /* 0x000000090c0c2212 */ /* 0x000fc800078e3cff */
[----:B------:R-:W-:-:S05]  /*09f0*/  @P2 SHF.R.S32.HI R11, RZ, 0x2, R12 ;  /* 0x00000002ff0b2819 */ /* 0x000fca000001140c */
[----:B------:R-:W-:-:S05]  /*0a00*/  @P2 IMAD R11, R12, 0x40, R11 ;  /* 0x000000400c0b2824 */ /* 0x000fca00078e020b */
[----:B---3--:R-:W-:-:S04]  /*0a10*/  @P2 IADD3 R11, PT, PT, R11, -0x61c88647, R16 ;  /* 0x9e3779b90b0b2810 */ /* 0x008fc80007ffe010 */
[----:B------:R-:W-:-:S04]  /*0a20*/  @P2 LOP3.LUT R9, R11, R12, RZ, 0x3c, !PT ;  /* 0x0000000c0b092212 */ /* 0x000fc800078e3cff */
[----:B------:R-:W-:-:S05]  /*0a30*/  @P1 SHF.R.S32.HI R10, RZ, 0x2, R9 ;  /* 0x00000002ff0a1819 */ /* 0x000fca0000011409 */
[----:B------:R-:W-:-:S05]  /*0a40*/  @P1 IMAD R11, R9, 0x40, R10 ;  /* 0x00000040090b1824 */ /* 0x000fca00078e020a */
[----:B----4-:R-:W-:-:S04]  /*0a50*/  @P1 IADD3 R2, PT, PT, R11, -0x61c88647, R2 ;  /* 0x9e3779b90b021810 */ /* 0x010fc80007ffe002 */
[----:B------:R-:W-:-:S07]  /*0a60*/  @P1 LOP3.LUT R9, R2, R9, RZ, 0x3c, !PT ;  /* 0x0000000902091212 */ /* 0x000fce00078e3cff */
.L_x_17:
[----:B------:R-:W1:Y:S01]  /*0a70*/  LDC R13, c[0x0][0x39c] ;  /* 0x0000e700ff0d7b82 */ /* 0x000e620000000800 */
[----:B------:R-:W-:Y:S02]  /*0a80*/  IABS R9, R9 ;  /* 0x0000000900097213 */ /* 0x000fe40000000000 */
[----:B-1----:R-:W-:-:S04]  /*0a90*/  IABS R12, R13 ;  /* 0x0000000d000c7213 */ /* 0x002fc80000000000 */
[----:B------:R-:W1:Y:S08]  /*0aa0*/  I2F.RP R10, R12 ;  /* 0x0000000c000a7306 */ /* 0x000e700000209400 */
[----:B-1----:R-:W1:Y:S02]  /*0ab0*/  MUFU.RCP R10, R10 ;  /* 0x0000000a000a7308 */ /* 0x002e640000001000 */
[----:B-1----:R-:W-:-:S06]  /*0ac0*/  VIADD R2, R10, 0xffffffe ;  /* 0x0ffffffe0a027836 */ /* 0x002fcc0000000000 */
[----:B------:R1:W2:Y:S02]  /*0ad0*/  F2I.FTZ.U32.TRUNC.NTZ R3, R2 ;  /* 0x0000000200037305 */ /* 0x0002a4000021f000 */
[----:B-1----:R-:W-:Y:S02]  /*0ae0*/  IMAD.MOV.U32 R2, RZ, RZ, RZ ;  /* 0x000000ffff027224 */ /* 0x002fe400078e00ff */
[----:B--2---:R-:W-:-:S04]  /*0af0*/  IMAD.MOV R11, RZ, RZ, -R3 ;  /* 0x000000ffff0b7224 */ /* 0x004fc800078e0a03 */
[----:B------:R-:W-:-:S04]  /*0b00*/  IMAD R11, R11, R12, RZ ;  /* 0x0000000c0b0b7224 */ /* 0x000fc800078e02ff */
[----:B------:R-:W-:-:S04]  /*0b10*/  IMAD.HI.U32 R3, R3, R11, R2 ;  /* 0x0000000b03037227 */ /* 0x000fc800078e0002 */
[----:B------:R-:W-:Y:S01]  /*0b20*/  VIADD R11, R4, UR4 ;  /* 0x00000004040b7c36 */ /* 0x000fe20008000000 */
[----:B------:R-:W-:Y:S01]  /*0b30*/  UIADD3 UR4, UPT, UPT, UR4, 0x1, URZ ;  /* 0x0000000104047890 */ /* 0x000fe2000fffe0ff */
[----:B------:R-:W-:-:S04]  /*0b40*/  IMAD.HI.U32 R3, R3, R9, RZ ;  /* 0x0000000903037227 */ /* 0x000fc800078e00ff */
[----:B------:R-:W-:-:S04]  /*0b50*/  IMAD.MOV R3, RZ, RZ, -R3 ;  /* 0x000000ffff037224 */ /* 0x000fc800078e0a03 */
[C---:B------:R-:W-:Y:S02]  /*0b60*/  IMAD R9, R12.reuse, R3, R9 ;  /* 0x000000030c097224 */ /* 0x040fe400078e0209 */
[----:B------:R-:W1:Y:S03]  /*0b70*/  LDC.64 R2, c[0x0][0x388] ;  /* 0x0000e200ff027b82 */ /* 0x000e660000000a00 */
[----:B------:R-:W-:-:S13]  /*0b80*/  ISETP.GT.U32.AND P1, PT, R12, R9, PT ;  /* 0x000000090c00720c */ /* 0x000fda0003f24070 */
[----:B------:R-:W-:Y:S01]  /*0b90*/  @!P1 IMAD.IADD R9, R9, 0x1, -R12 ;  /* 0x0000000109099824 */ /* 0x000fe200078e0a0c */
[----:B------:R-:W-:-:S04]  /*0ba0*/  ISETP.NE.AND P1, PT, R13, RZ, PT ;  /* 0x000000ff0d00720c */ /* 0x000fc80003f25270 */
[----:B------:R-:W-:Y:S01]  /*0bb0*/  ISETP.GT.U32.AND P2, PT, R12, R9, PT ;  /* 0x000000090c00720c */ /* 0x000fe20003f44070 */
[----:B-1----:R-:W-:-:S12]  /*0bc0*/  IMAD.WIDE R2, R11, 0x4, R2 ;  /* 0x000000040b027825 */ /* 0x002fd800078e0202 */
[----:B------:R-:W-:Y:S01]  /*0bd0*/  @!P2 IMAD.IADD R9, R9, 0x1, -R12 ;  /* 0x000000010909a824 */ /* 0x000fe200078e0a0c */
[----:B------:R-:W-:Y:S02]  /*0be0*/  @!P1 LOP3.LUT R9, RZ, R13, RZ, 0x33, !PT ;  /* 0x0000000dff099212 */ /* 0x000fe400078e33ff */
[----:B------:R-:W-:-:S03]  /*0bf0*/  ISETP.NE.AND P1, PT, R0, UR4, PT ;  /* 0x0000000400007c0c */ /* 0x000fc6000bf25270 */
[----:B0-----:R0:W-:Y:S10]  /*0c00*/  STG.E desc[UR8][R2.64], R9 ;  /* 0x0000000902007986 */ /* 0x0011f4000c101908 */
[----:B------:R-:W-:Y:S05]  /*0c10*/  @!P1 EXIT ;  /* 0x000000000000994d */ /* 0x000fea0003800000 */
[----:B------:R-:W-:Y:S05]  /*0c20*/  BRA `(.L_x_19) ;  /* 0xfffffff400bc7947 */ /* 0x000fea000383ffff */
.L_x_14:
[C---:B------:R-:W-:Y:S01]  /*0c30*/  ISETP.GE.U32.AND P1, PT, R0.reuse, 0x8, PT ;  /* 0x000000080000780c */ /* 0x040fe20003f26070 */
[----:B------:R-:W-:Y:S01]  /*0c40*/  IMAD.MOV.U32 R3, RZ, RZ, RZ ;  /* 0x000000ffff037224 */ /* 0x000fe200078e00ff */
[----:B------:R-:W-:-:S04]  /*0c50*/  LOP3.LUT R13, R0, 0x7, RZ, 0xc0, !PT ;  /* 0x00000007000d7812 */ /* 0x000fc800078ec0ff */
[----:B------:R-:W-:-:S07]  /*0c60*/  ISETP.NE.AND P0, PT, R13, RZ, PT ;  /* 0x000000ff0d00720c */ /* 0x000fce0003f05270 */
[----:B------:R-:W-:Y:S06]  /*0c70*/  @!P1 BRA `(.L_x_20) ;  /* 0x00000000009c9947 */ /* 0x000fec0003800000 */
[----:B------:R-:W1:Y:S01]  /*0c80*/  LDC R12, c[0x0][0x39c] ;  /* 0x0000e700ff0c7b82 */ /* 0x000e620000000800 */
[----:B------:R-:W-:-:S07]  /*0c90*/  UMOV UR4, URZ ;  /* 0x000000ff00047c82 */ /* 0x000fce0008000000 */
[----:B------:R-:W2:Y:S01]  /*0ca0*/  LDC.64 R10, c[0x0][0x388] ;  /* 0x0000e200ff0a7b82 */ /* 0x000ea20000000a00 */
[----:B-1----:R-:W-:Y:S02]  /*0cb0*/  IABS R6, R12 ;  /* 0x0000000c00067213 */ /* 0x002fe40000000000 */
[----:B------:R-:W-:Y:S02]  /*0cc0*/  ISETP.NE.AND P3, PT, R12, RZ, PT ;  /* 0x000000ff0c00720c */ /* 0x000fe40003f65270 */
[----:B------:R-:W1:Y:S08]  /*0cd0*/  I2F.RP R5, R6 ;  /* 0x0000000600057306 */ /* 0x000e700000209400 */
[----:B-1----:R-:W1:Y:S02]  /*0ce0*/  MUFU.RCP R5, R5 ;  /* 0x0000000500057308 */ /* 0x002e640000001000 */
[----:B-1----:R-:W-:-:S02]  /*0cf0*/  VIADD R8, R5, 0xffffffe ;  /* 0x0ffffffe05087836 */ /* 0x002fc40000000000 */
[----:B------:R-:W-:-:S04]  /*0d00*/  IMAD.MOV R5, RZ, RZ, -R7 ;  /* 0x000000ffff057224 */ /* 0x000fc800078e0a07 */
[----:B------:R1:W3:Y:S01]  /*0d10*/  F2I.FTZ.U32.TRUNC.NTZ R9, R8 ;  /* 0x0000000800097305 */ /* 0x0002e2000021f000 */
[----:B------:R-:W-:Y:S01]  /*0d20*/  ISETP.GE.AND P2, PT, R5, RZ, PT ;  /* 0x000000ff0500720c */ /* 0x000fe20003f46270 */
[----:B-1----:R-:W-:Y:S02]  /*0d30*/  IMAD.MOV.U32 R8, RZ, RZ, RZ ;  /* 0x000000ffff087224 */ /* 0x002fe400078e00ff */
[----:B---3--:R-:W-:-:S04]  /*0d40*/  IMAD.MOV R3, RZ, RZ, -R9 ;  /* 0x000000ffff037224 */ /* 0x008fc800078e0a09 */
[----:B------:R-:W-:-:S04]  /*0d50*/  IMAD R3, R3, R6, RZ ;  /* 0x0000000603037224 */ /* 0x000fc800078e02ff */
[----:B------:R-:W-:-:S06]  /*0d60*/  IMAD.HI.U32 R3, R9, R3, R8 ;  /* 0x0000000309037227 */ /* 0x000fcc00078e0008 */
[----:B------:R-:W-:-:S04]  /*0d70*/  IMAD.HI.U32 R3, R3, R2, RZ ;  /* 0x0000000203037227 */ /* 0x000fc800078e00ff */
[----:B------:R-:W-:-:S04]  /*0d80*/  IMAD.MOV R3, RZ, RZ, -R3 ;  /* 0x000000ffff037224 */ /* 0x000fc800078e0a03 */
[----:B------:R-:W-:-:S05]  /*0d90*/  IMAD R3, R6, R3, R2 ;  /* 0x0000000306037224 */ /* 0x000fca00078e0202 */
[----:B------:R-:W-:-:S13]  /*0da0*/  ISETP.GT.U32.AND P1, PT, R6, R3, PT ;  /* 0x000000030600720c */ /* 0x000fda0003f24070 */
[----:B------:R-:W-:-:S05]  /*0db0*/  @!P1 IMAD.IADD R3, R3, 0x1, -R6 ;  /* 0x0000000103039824 */ /* 0x000fca00078e0a06 */
[----:B------:R-:W-:-:S13]  /*0dc0*/  ISETP.GT.U32.AND P1, PT, R6, R3, PT ;  /* 0x000000030600720c */ /* 0x000fda0003f24070 */
[----:B------:R-:W-:-:S04]  /*0dd0*/  @!P1 IMAD.IADD R3, R3, 0x1, -R6 ;  /* 0x0000000103039824 */ /* 0x000fc800078e0a06 */
[----:B------:R-:W-:Y:S01]  /*0de0*/  IMAD.MOV.U32 R5, RZ, RZ, R3 ;  /* 0x000000ffff057224 */ /* 0x000fe200078e0003 */
[----:B------:R-:W-:-:S03]  /*0df0*/  LOP3.LUT R3, R0, 0x7ffffff8, RZ, 0xc0, !PT ;  /* 0x7ffffff800037812 */ /* 0x000fc600078ec0ff */
[----:B------:R-:W-:Y:S01]  /*0e00*/  @!P2 IMAD.MOV R5, RZ, RZ, -R5 ;  /* 0x000000ffff05a224 */ /* 0x000fe200078e0a05 */
[----:B--2---:R-:W-:-:S07]  /*0e10*/  @!P3 LOP3.LUT R5, RZ, R12, RZ, 0x33, !PT ;  /* 0x0000000cff05b212 */ /* 0x004fce00078e33ff */
.L_x_21:
[----:B-1----:R-:W-:Y:S01]  /*0e20*/  VIADD R9, R4, UR4 ;  /* 0x0000000404097c36 */ /* 0x002fe20008000000 */
[----:B------:R-:W-:-:S03]  /*0e30*/  UIADD3 UR4, UPT, UPT, UR4, 0x8, URZ ;  /* 0x0000000804047890 */ /* 0x000fc6000fffe0ff */
[----:B------:R-:W-:-:S03]  /*0e40*/  IMAD.WIDE R8, R9, 0x4, R10 ;  /* 0x0000000409087825 */ /* 0x000fc600078e020a */
[----:B------:R-:W-:Y:S02]  /*0e50*/  ISETP.NE.AND P1, PT, R3, UR4, PT ;  /* 0x0000000403007c0c */ /* 0x000fe4000bf25270 */
[----:B0-----:R1:W-:Y:S04]  /*0e60*/  STG.E desc[UR8][R8.64], R5 ;  /* 0x0000000508007986 */ /* 0x0013e8000c101908 */
[----:B------:R1:W-:Y:S04]  /*0e70*/  STG.E desc[UR8][R8.64+0x4], R5 ;  /* 0x0000040508007986 */ /* 0x0003e8000c101908 */
[----:B------:R1:W-:Y:S04]  /*0e80*/  STG.E desc[UR8][R8.64+0x8], R5 ;  /* 0x0000080508007986 */ /* 0x0003e8000c101908 */
[----:B------:R1:W-:Y:S04]  /*0e90*/  STG.E desc[UR8][R8.64+0xc], R5 ;  /* 0x00000c0508007986 */ /* 0x0003e8000c101908 */
[----:B------:R1:W-:Y:S04]  /*0ea0*/  STG.E desc[UR8][R8.64+0x10], R5 ;  /* 0x0000100508007986 */ /* 0x0003e8000c101908 */
[----:B------:R1:W-:Y:S04]  /*0eb0*/  STG.E desc[UR8][R8.64+0x14], R5 ;  /* 0x0000140508007986 */ /* 0x0003e8000c101908 */
[----:B------:R1:W-:Y:S04]  /*0ec0*/  STG.E desc[UR8][R8.64+0x18], R5 ;  /* 0x0000180508007986 */ /* 0x0003e8000c101908 */
[----:B------:R1:W-:Y:S01]  /*0ed0*/  STG.E desc[UR8][R8.64+0x1c], R5 ;  /* 0x00001c0508007986 */ /* 0x0003e2000c101908 */
[----:B------:R-:W-:Y:S05]  /*0ee0*/  @P1 BRA `(.L_x_21) ;  /* 0xfffffffc00cc1947 */ /* 0x000fea000383ffff */
.L_x_20:
[----:B0-----:R-:W-:Y:S05]  /*0ef0*/  @!P0 EXIT ;  /* 0x000000000000894d */ /* 0x001fea0003800000 */
[----:B------:R-:W-:Y:S02]  /*0f00*/  ISETP.GE.U32.AND P1, PT, R13, 0x4, PT ;  /* 0x000000040d00780c */ /* 0x000fe40003f26070 */
[----:B------:R-:W-:-:S04]  /*0f10*/  LOP3.LUT R12, R0, 0x3, RZ, 0xc0, !PT ;  /* 0x00000003000c7812 */ /* 0x000fc800078ec0ff */
[----:B------:R-:W-:-:S07]  /*0f20*/  ISETP.NE.AND P0, PT, R12, RZ, PT ;  /* 0x000000ff0c00720c */ /* 0x000fce0003f05270 */
[----:B------:R-:W-:Y:S06]  /*0f30*/  @!P1 BRA `(.L_x_22) ;  /* 0x00000000007c9947 */ /* 0x000fec0003800000 */
[----:B------:R-:W1:Y:S02]  /*0f40*/  LDC R13, c[0x0][0x39c] ;  /* 0x0000e700ff0d7b82 */ /* 0x000e640000000800 */
[----:B-1----:R-:W-:Y:S02]  /*0f50*/  IABS R5, R13 ;  /* 0x0000000d00057213 */ /* 0x002fe40000000000 */
[----:B------:R-:W-:Y:S02]  /*0f60*/  ISETP.NE.AND P3, PT, R13, RZ, PT ;  /* 0x000000ff0d00720c */ /* 0x000fe40003f65270 */
[----:B------:R-:W0:Y:S08]  /*0f70*/  I2F.RP R6, R5 ;  /* 0x0000000500067306 */ /* 0x000e300000209400 */
[----:B0-----:R-:W0:Y:S02]  /*0f80*/  MUFU.RCP R6, R6 ;  /* 0x0000000600067308 */ /* 0x001e240000001000 */
[----:B0-----:R-:W-:-:S02]  /*0f90*/  VIADD R8, R6, 0xffffffe ;  /* 0x0ffffffe06087836 */ /* 0x001fc40000000000 */
[----:B------:R-:W-:-:S04]  /*0fa0*/  IMAD.MOV R6, RZ, RZ, -R7 ;  /* 0x000000ffff067224 */ /* 0x000fc800078e0a07 */
[----:B------:R0:W1:Y:S01]  /*0fb0*/  F2I.FTZ.U32.TRUNC.NTZ R9, R8 ;  /* 0x0000000800097305 */ /* 0x000062000021f000 */
[----:B------:R-:W-:Y:S01]  /*0fc0*/  ISETP.GE.AND P2, PT, R6, RZ, PT ;  /* 0x000000ff0600720c */ /* 0x000fe20003f46270 */
[----:B0-----:R-:W-:Y:S02]  /*0fd0*/  IMAD.MOV.U32 R8, RZ, RZ, RZ ;  /* 0x000000ffff087224 */ /* 0x001fe400078e00ff */
[----:B-1----:R-:W-:-:S04]  /*0fe0*/  IMAD.MOV R10, RZ, RZ, -R9 ;  /* 0x000000ffff0a7224 */ /* 0x002fc800078e0a09 */
[----:B------:R-:W-:-:S04]  /*0ff0*/  IMAD R11, R10, R5, RZ ;  /* 0x000000050a0b7224 */ /* 0x000fc800078e02ff */
[----:B------:R-:W-:Y:S02]  /*1000*/  IMAD.HI.U32 R11, R9, R11, R8 ;  /* 0x0000000b090b7227 */ /* 0x000fe400078e0008 */
[----:B------:R-:W0:Y:S04]  /*1010*/  LDC.64 R8, c[0x0][0x388] ;  /* 0x0000e200ff087b82 */ /* 0x000e280000000a00 */
[----:B------:R-:W-:-:S04]  /*1020*/  IMAD.HI.U32 R11, R11, R2, RZ ;  /* 0x000000020b0b7227 */ /* 0x000fc800078e00ff */
[----:B------:R-:W-:-:S04]  /*1030*/  IMAD.MOV R11, RZ, RZ, -R11 ;  /* 0x000000ffff0b7224 */ /* 0x000fc800078e0a0b */
[----:B------:R-:W-:Y:S02]  /*1040*/  IMAD R10, R5, R11, R2 ;  /* 0x0000000b050a7224 */ /* 0x000fe400078e0202 */
[----:B------:R-:W-:Y:S02]  /*1050*/  IMAD.IADD R11, R4, 0x1, R3 ;  /* 0x00000001040b7824 */ /* 0x000fe400078e0203 */
[----:B------:R-:W-:Y:S01]  /*1060*/  VIADD R3, R3, 0x4 ;  /* 0x0000000403037836 */ /* 0x000fe20000000000 */
[----:B------:R-:W-:Y:S01]  /*1070*/  ISETP.GT.U32.AND P1, PT, R5, R10, PT ;  /* 0x0000000a0500720c */ /* 0x000fe20003f24070 */
[----:B0-----:R-:W-:-:S12]  /*1080*/  IMAD.WIDE R8, R11, 0x4, R8 ;  /* 0x000000040b087825 */ /* 0x001fd800078e0208 */
[----:B------:R-:W-:-:S05]  /*1090*/  @!P1 IMAD.IADD R10, R10, 0x1, -R5 ;  /* 0x000000010a0a9824 */ /* 0x000fca00078e0a05 */
[----:B------:R-:W-:-:S13]  /*10a0*/  ISETP.GT.U32.AND P1, PT, R5, R10, PT ;  /* 0x0000000a0500720c */ /* 0x000fda0003f24070 */
[----:B------:R-:W-:-:S04]  /*10b0*/  @!P1 IMAD.IADD R10, R10, 0x1, -R5 ;  /* 0x000000010a0a9824 */ /* 0x000fc800078e0a05 */
[----:B------:R-:W-:-:S04]  /*10c0*/  IMAD.MOV.U32 R5, RZ, RZ, R10 ;  /* 0x000000ffff057224 */ /* 0x000fc800078e000a */
[----:B------:R-:W-:Y:S01]  /*10d0*/  @!P2 IMAD.MOV R5, RZ, RZ, -R5 ;  /* 0x000000ffff05a224 */ /* 0x000fe200078e0a05 */
[----:B------:R-:W-:-:S05]  /*10e0*/  @!P3 LOP3.LUT R5, RZ, R13, RZ, 0x33, !PT ;  /* 0x0000000dff05b212 */ /* 0x000fca00078e33ff */
[----:B------:R0:W-:Y:S04]  /*10f0*/  STG.E desc[UR8][R8.64], R5 ;  /* 0x0000000508007986 */ /* 0x0001e8000c101908 */
[----:B------:R0:W-:Y:S04]  /*1100*/  STG.E desc[UR8][R8.64+0x4], R5 ;  /* 0x0000040508007986 */ /* 0x0001e8000c101908 */
[----:B------:R0:W-:Y:S04]  /*1110*/  STG.E desc[UR8][R8.64+0x8], R5 ;  /* 0x0000080508007986 */ /* 0x0001e8000c101908 */
[----:B------:R0:W-:Y:S02]  /*1120*/  STG.E desc[UR8][R8.64+0xc], R5 ;  /* 0x00000c0508007986 */ /* 0x0001e4000c101908 */
.L_x_22:
[----:B------:R-:W-:Y:S05]  /*1130*/  @!P0 EXIT ;  /* 0x000000000000894d */ /* 0x000fea0003800000 */
[----:B------:R-:W-:Y:S02]  /*1140*/  ISETP.NE.AND P1, PT, R12, 0x1, PT ;  /* 0x000000010c00780c */ /* 0x000fe40003f25270 */
[----:B------:R-:W-:-:S04]  /*1150*/  LOP3.LUT R0, R0, 0x1, RZ, 0xc0, !PT ;  /* 0x0000000100007812 */ /* 0x000fc800078ec0ff */
[----:B------:R-:W-:-:S07]  /*1160*/  ISETP.NE.U32.AND P0, PT, R0, 0x1, PT ;  /* 0x000000010000780c */ /* 0x000fce0003f05070 */
[----:B------:R-:W-:Y:S06]  /*1170*/  @!P1 BRA `(.L_x_23) ;  /* 0x0000000000749947 */ /* 0x000fec0003800000 */
[----:B------:R-:W0:Y:S02]  /*1180*/  LDC R10, c[0x0][0x39c] ;  /* 0x0000e700ff0a7b82 */ /* 0x000e240000000800 */
[----:B01----:R-:W-:Y:S02]  /*1190*/  IABS R5, R10 ;  /* 0x0000000a00057213 */ /* 0x003fe40000000000 */
        /* <DEDUP_REMOVED lines=26> */
[----:B------:R2:W-:Y:S02]  /*1340*/  STG.E desc[UR8][R8.64+0x4], R5 ;  /* 0x0000040508007986 */ /* 0x0005e4000c101908 */
.L_x_23:
[----:B------:R-:W-:Y:S05]  /*1350*/  @P0 EXIT ;  /* 0x000000000000094d */ /* 0x000fea0003800000 */
[----:B------:R-:W0:Y:S01]  /*1360*/  LDC R10, c[0x0][0x39c] ;  /* 0x0000e700ff0a7b82 */ /* 0x000e220000000800 */
[----:B------:R-:W-:Y:S02]  /*1370*/  IMAD.MOV R7, RZ, RZ, -R7 ;  /* 0x000000ffff077224 */ /* 0x000fe400078e0a07 */
[----:B------:R-:W-:-:S03]  /*1380*/  IMAD.IADD R3, R4, 0x1, R3 ;  /* 0x0000000104037824 */ /* 0x000fc600078e0203 */
[----:B------:R-:W-:Y:S02]  /*1390*/  ISETP.GE.AND P1, PT, R7, RZ, PT ;  /* 0x000000ff0700720c */ /* 0x000fe40003f26270 */
[----:B012---:R-:W-:Y:S02]  /*13a0*/  IABS R5, R10 ;  /* 0x0000000a00057213 */ /* 0x007fe40000000000 */
[----:B------:R-:W-:Y:S02]  /*13b0*/  ISETP.NE.AND P2, PT, R10, RZ, PT ;  /* 0x000000ff0a00720c */ /* 0x000fe40003f45270 */
[----:B------:R-:W0:Y:S08]  /*13c0*/  I2F.RP R0, R5 ;  /* 0x0000000500007306 */ /* 0x000e300000209400 */
[----:B0-----:R-:W0:Y:S02]  /*13d0*/  MUFU.RCP R0, R0 ;  /* 0x0000000000007308 */ /* 0x001e240000001000 */
[----:B0-----:R-:W-:-:S06]  /*13e0*/  VIADD R8, R0, 0xffffffe ;  /* 0x0ffffffe00087836 */ /* 0x001fcc0000000000 */
[----:B------:R0:W1:Y:S02]  /*13f0*/  F2I.FTZ.U32.TRUNC.NTZ R9, R8 ;  /* 0x0000000800097305 */ /* 0x000064000021f000 */
[----:B0-----:R-:W-:Y:S02]  /*1400*/  IMAD.MOV.U32 R8, RZ, RZ, RZ ;  /* 0x000000ffff087224 */ /* 0x001fe400078e00ff */
[----:B-1----:R-:W-:-:S04]  /*1410*/  IMAD.MOV R6, RZ, RZ, -R9 ;  /* 0x000000ffff067224 */ /* 0x002fc800078e0a09 */
[----:B------:R-:W-:-:S04]  /*1420*/  IMAD R11, R6, R5, RZ ;  /* 0x00000005060b7224 */ /* 0x000fc800078e02ff */
[----:B------:R-:W-:Y:S02]  /*1430*/  IMAD.HI.U32 R11, R9, R11, R8 ;  /* 0x0000000b090b7227 */ /* 0x000fe400078e0008 */
[----:B------:R-:W0:Y:S04]  /*1440*/  LDC.64 R8, c[0x0][0x388] ;  /* 0x0000e200ff087b82 */ /* 0x000e280000000a00 */
[----:B------:R-:W-:-:S04]  /*1450*/  IMAD.HI.U32 R11, R11, R2, RZ ;  /* 0x000000020b0b7227 */ /* 0x000fc800078e00ff */
[----:B------:R-:W-:-:S04]  /*1460*/  IMAD.MOV R11, RZ, RZ, -R11 ;  /* 0x000000ffff0b7224 */ /* 0x000fc800078e0a0b */
[----:B------:R-:W-:-:S05]  /*1470*/  IMAD R2, R5, R11, R2 ;  /* 0x0000000b05027224 */ /* 0x000fca00078e0202 */
[----:B------:R-:W-:-:S13]  /*1480*/  ISETP.GT.U32.AND P0, PT, R5, R2, PT ;  /* 0x000000020500720c */ /* 0x000fda0003f04070 */
[----:B------:R-:W-:-:S05]  /*1490*/  @!P0 IMAD.IADD R2, R2, 0x1, -R5 ;  /* 0x0000000102028824 */ /* 0x000fca00078e0a05 */
[----:B------:R-:W-:-:S13]  /*14a0*/  ISETP.GT.U32.AND P0, PT, R5, R2, PT ;  /* 0x000000020500720c */ /* 0x000fda0003f04070 */
[----:B------:R-:W-:-:S04]  /*14b0*/  @!P0 IMAD.IADD R2, R2, 0x1, -R5 ;  /* 0x0000000102028824 */ /* 0x000fc800078e0a05 */
[----:B------:R-:W-:Y:S02]  /*14c0*/  IMAD.MOV.U32 R5, RZ, RZ, R2 ;  /* 0x000000ffff057224 */ /* 0x000fe400078e0002 */
[----:B0-----:R-:W-:-:S04]  /*14d0*/  IMAD.WIDE R2, R3, 0x4, R8 ;  /* 0x0000000403027825 */ /* 0x001fc800078e0208 */
[----:B------:R-:W-:Y:S01]  /*14e0*/  @!P1 IMAD.MOV R5, RZ, RZ, -R5 ;  /* 0x000000ffff059224 */ /* 0x000fe200078e0a05 */
[----:B------:R-:W-:-:S05]  /*14f0*/  @!P2 LOP3.LUT R5, RZ, R10, RZ, 0x33, !PT ;  /* 0x0000000aff05a212 */ /* 0x000fca00078e33ff */
[----:B------:R-:W-:Y:S01]  /*1500*/  STG.E desc[UR8][R2.64], R5 ;  /* 0x0000000502007986 */ /* 0x000fe2000c101908 */
[----:B------:R-:W-:Y:S05]  /*1510*/  EXIT ;  /* 0x000000000000794d */ /* 0x000fea0003800000 */
.L_x_24:
        /* <DEDUP_REMOVED lines=14> */
.L_x_38:


//--------------------- .text._Z6getSigPiS_S_S_ii --------------------------
	.section	.text._Z6getSigPiS_S_S_ii,"ax",@progbits
	.align	128
        .global         _Z6getSigPiS_S_S_ii
        .type           _Z6getSigPiS_S_S_ii,@function
        .size           _Z6getSigPiS_S_S_ii,(.L_x_39 - _Z6getSigPiS_S_S_ii)
        .other          _Z6getSigPiS_S_S_ii,@"STO_CUDA_ENTRY STV_DEFAULT"
_Z6getSigPiS_S_S_ii:
.text._Z6getSigPiS_S_S_ii:
[----:B------:R-:W-:Y:S01]  /*0000*/  LDC R1, c[0x0][0x37c] ;  /* 0x0000df00ff017b82 */ /* 0x000fe20000000800 */
[----:B------:R-:W0:Y:S07]  /*0010*/  S2R R3, SR_TID.X ;  /* 0x0000000000037919 */ /* 0x000e2e0000002100 */
[----:B------:R-:W0:Y:S08]  /*0020*/  S2UR UR4, SR_CTAID.X ;  /* 0x00000000000479c3 */ /* 0x000e300000002500 */
[----:B------:R-:W0:Y:S08]  /*0030*/  LDC R0, c[0x0][0x360] ;  /* 0x0000d800ff007b82 */ /* 0x000e300000000800 */
[----:B------:R-:W1:Y:S01]  /*0040*/  LDC.64 R4, c[0x0][0x3a0] ;  /* 0x0000e800ff047b82 */ /* 0x000e620000000a00 */
[----:B0-----:R-:W-:Y:S01]  /*0050*/  IMAD R0, R0, UR4, R3 ;  /* 0x0000000400007c24 */ /* 0x001fe2000f8e0203 */
[----:B-1----:R-:W-:-:S04]  /*0060*/  ISETP.GE.AND P0, PT, R4, 0x1, PT ;  /* 0x000000010400780c */ /* 0x002fc80003f06270 */
[----:B------:R-:W-:-:S13]  /*0070*/  ISETP.GE.OR P0, PT, R0, R5, !P0 ;  /* 0x000000050000720c */ /* 0x000fda0004706670 */
[----:B------:R-:W-:Y:S05]  /*0080*/  @P0 EXIT ;  /* 0x000000000000094d */ /* 0x000fea0003800000 */
[----:B------:R-:W0:Y:S01]  /*0090*/  LDC.64 R12, c[0x0][0x380] ;  /* 0x0000e000ff0c7b82 */ /* 0x000e220000000a00 */
[----:B------:R-:W1:Y:S01]  /*00a0*/  LDCU.64 UR6, c[0x0][0x388] ;  /* 0x00007100ff0677ac */ /* 0x000e620008000a00 */
[----:B------:R-:W2:Y:S01]  /*00b0*/  LDCU.64 UR8, c[0x0][0x358] ;  /* 0x00006b00ff0877ac */ /* 0x000ea20008000a00 */
[----:B------:R-:W-:Y:S01]  /*00c0*/  UMOV UR4, URZ ;  /* 0x000000ff00047c82 */ /* 0x000fe20008000000 */
[----:B-1----:R-:W-:-:S04]  /*00d0*/  UIADD3 UR5, UP0, UPT, UR6, 0x20, URZ ;  /* 0x0000002006057890 */ /* 0x002fc8000ff1e0ff */
[----:B------:R-:W-:Y:S01]  /*00e0*/  UIADD3.X UR6, UPT, UPT, URZ, UR7, URZ, UP0, !UPT ;  /* 0x00000007ff067290 */ /* 0x000fe200087fe4ff */
[----:B0-2---:R-:W-:-:S11]  /*00f0*/  IMAD.WIDE R12, R0, 0x4, R12 ;  /* 0x00000004000c7825 */ /* 0x005fd600078e020c */
.L_x_34:
[----:B------:R-:W2:Y:S04]  /*0100*/  LDG.E R6, desc[UR8][R12.64] ;  /* 0x000000080c067981 */ /* 0x000ea8000c1e1900 */
[----:B0-----:R-:W2:Y:S01]  /*0110*/  LDG.E R3, desc[UR8][R12.64+0x4] ;  /* 0x000004080c037981 */ /* 0x001ea2000c1e1900 */
[----:B------:R-:W-:Y:S01]  /*0120*/  BSSY.RECONVERGENT B0, `(.L_x_25) ;  /* 0x00000c7000007945 */ /* 0x000fe20003800200 */
[----:B------:R-:W-:Y:S02]  /*0130*/  MOV R26, 0x7fffffff ;  /* 0x7fffffff001a7802 */ /* 0x000fe40000000f00 */
[----:B--2---:R-:W-:-:S13]  /*0140*/  ISETP.GE.AND P0, PT, R6, R3, PT ;  /* 0x000000030600720c */ /* 0x004fda0003f06270 */
[----:B------:R-:W-:Y:S05]  /*0150*/  @P0 BRA `(.L_x_26) ;  /* 0x0000000c000c0947 */ /* 0x000fea0003800000 */
[C---:B------:R-:W-:Y:S01]  /*0160*/  VIADDMNMX R3, R6.reuse, 0x1, R3, !PT ;  /* 0x0000000106037846 */ /* 0x040fe20007800103 */
[----:B------:R-:W-:Y:S01]  /*0170*/  BSSY.RECONVERGENT B1, `(.L_x_27) ;  /* 0x000005c000017945 */ /* 0x000fe20003800200 */
[----:B------:R-:W-:Y:S02]  /*0180*/  MOV R26, 0x7fffffff ;  /* 0x7fffffff001a7802 */ /* 0x000fe40000000f00 */
[CC--:B------:R-:W-:Y:S02]  /*0190*/  IADD3 R4, PT, PT, -R6.reuse, R3.reuse, RZ ;  /* 0x0000000306047210 */ /* 0x0c0fe40007ffe1ff */
[----:B------:R-:W-:Y:S02]  /*01a0*/  IADD3 R3, PT, PT, R6, -R3, RZ ;  /* 0x8000000306037210 */ /* 0x000fe40007ffe0ff */
[----:B------:R-:W-:Y:S02]  /*01b0*/  LOP3.LUT R5, R4, 0xf, RZ, 0xc0, !PT ;  /* 0x0000000f04057812 */ /* 0x000fe400078ec0ff */
[----:B------:R-:W-:-:S02]  /*01c0*/  ISETP.GT.U32.AND P1, PT, R3, -0x10, PT ;  /* 0xfffffff00300780c */ /* 0x000fc40003f24070 */
[----:B------:R-:W-:-:S11]  /*01d0*/  ISETP.NE.AND P0, PT, R5, RZ, PT ;  /* 0x000000ff0500720c */ /* 0x000fd60003f05270 */
[----:B------:R-:W-:Y:S05]  /*01e0*/  @P1 BRA `(.L_x_28) ;  /* 0x0000000400501947 */ /* 0x000fea0003800000 */
[----:B------:R-:W-:Y:S02]  /*01f0*/  LOP3.LUT R7, R4, 0xfffffff0, RZ, 0xc0, !PT ;  /* 0xfffffff004077812 */ /* 0x000fe400078ec0ff */
[----:B------:R-:W-:Y:S02]  /*0200*/  MOV R26, 0x7fffffff ;  /* 0x7fffffff001a7802 */ /* 0x000fe40000000f00 */
[----:B------:R-:W-:-:S07]  /*0210*/  IADD3 R7, PT, PT, -R7, RZ, RZ ;  /* 0x000000ff07077210 */ /* 0x000fce0007ffe1ff */
.L_x_29:
[----:B------:R-:W-:Y:S01]  /*0220*/  MOV R16, UR5 ;  /* 0x0000000500107c02 */ /* 0x000fe20008000f00 */
[----:B------:R-:W0:Y:S01]  /*0230*/  LDC R22, c[0x0][0x3a4] ;  /* 0x0000e900ff167b82 */ /* 0x000e220000000800 */
[----:B------:R-:W-:-:S03]  /*0240*/  MOV R17, UR6 ;  /* 0x0000000600117c02 */ /* 0x000fc60008000f00 */
[----:B------:R-:W-:-:S04]  /*0250*/  IMAD.WIDE R16, R6, 0x4, R16 ;  /* 0x0000000406107825 */ /* 0x000fc800078e0210 */
[----:B------:R-:W1:Y:S01]  /*0260*/  LDC.64 R14, c[0x0][0x390] ;  /* 0x0000e400ff0e7b82 */ /* 0x000e620000000a00 */
[----:B------:R-:W0:Y:S04]  /*0270*/  LDG.E R3, desc[UR8][R16.64+-0x20] ;  /* 0xffffe00810037981 */ /* 0x000e28000c1e1900 */
[----:B------:R-:W2:Y:S04]  /*0280*/  LDG.E R9, desc[UR8][R16.64+-0x1c] ;  /* 0xffffe40810097981 */ /* 0x000ea8000c1e1900 */
[----:B------:R-:W3:Y:S04]  /*0290*/  LDG.E R20, desc[UR8][R16.64+-0x18] ;  /* 0xffffe80810147981 */ /* 0x000ee8000c1e1900 */
[----:B------:R-:W4:Y:S04]  /*02a0*/  LDG.E R27, desc[UR8][R16.64+-0x14] ;  /* 0xffffec08101b7981 */ /* 0x000f28000c1e1900 */
[----:B------:R-:W5:Y:S04]  /*02b0*/  LDG.E R25, desc[UR8][R16.64+-0xc] ;  /* 0xfffff40810197981 */ /* 0x000f68000c1e1900 */
[----:B------:R-:W3:Y:S04]  /*02c0*/  LDG.E R10, desc[UR8][R16.64+-0x8] ;  /* 0xfffff808100a7981 */ /* 0x000ee8000c1e1900 */
[----:B------:R-:W3:Y:S04]  /*02d0*/  LDG.E R11, desc[UR8][R16.64+-0x4] ;  /* 0xfffffc08100b7981 */ /* 0x000ee8000c1e1900 */
[----:B------:R-:W3:Y:S04]  /*02e0*/  LDG.E R8, desc[UR8][R16.64] ;  /* 0x0000000810087981 */ /* 0x000ee8000c1e1900 */
[----:B------:R-:W3:Y:S04]  /*02f0*/  LDG.E R21, desc[UR8][R16.64+0xc] ;  /* 0x00000c0810157981 */ /* 0x000ee8000c1e1900 */
[----:B------:R-:W3:Y:S04]  /*0300*/  LDG.E R2, desc[UR8][R16.64+0x8] ;  /* 0x0000080810027981 */ /* 0x000ee8000c1e1900 */
[----:B------:R-:W3:Y:S01]  /*0310*/  LDG.E R23, desc[UR8][R16.64+0x14] ;  /* 0x0000140810177981 */ /* 0x000ee2000c1e1900 */
[----:B0-----:R-:W-:-:S02]  /*0320*/  IMAD R3, R22, UR4, R3 ;  /* 0x0000000416037c24 */ /* 0x001fc4000f8e0203 */
[C---:B--2---:R-:W-:Y:S02]  /*0330*/  IMAD R9, R22.reuse, UR4, R9 ;  /* 0x0000000416097c24 */ /* 0x044fe4000f8e0209 */
[--C-:B-1----:R-:W-:Y:S02]  /*0340*/  IMAD.WIDE R18, R3, 0x4, R14.reuse ;  /* 0x0000000403127825 */ /* 0x102fe400078e020e */
[----:B------:R-:W2:Y:S02]  /*0350*/  LDG.E R3, desc[UR8][R16.64+-0x10] ;  /* 0xfffff00810037981 */ /* 0x000ea4000c1e1900 */
[----:B------:R-:W-:Y:S02]  /*0360*/  IMAD.WIDE R28, R9, 0x4, R14 ;  /* 0x00000004091c7825 */ /* 0x000fe400078e020e */
[----:B------:R-:W2:Y:S04]  /*0370*/  LDG.E R19, desc[UR8][R18.64] ;  /* 0x0000000812137981 */ /* 0x000ea8000c1e1900 */
[----:B------:R-:W2:Y:S01]  /*0380*/  LDG.E R28, desc[UR8][R28.64] ;  /* 0x000000081c1c7981 */ /* 0x000ea2000c1e1900 */
[----:B----4-:R-:W-:-:S02]  /*0390*/  IMAD R27, R22, UR4, R27 ;  /* 0x00000004161b7c24 */ /* 0x010fc4000f8e021b */
[C---:B-----5:R-:W-:Y:S01]  /*03a0*/  IMAD R25, R22.reuse, UR4, R25 ;  /* 0x0000000416197c24 */ /* 0x060fe2000f8e0219 */
[----:B------:R-:W4:Y:S01]  /*03b0*/  LDG.E R9, desc[UR8][R16.64+0x4] ;  /* 0x0000040810097981 */ /* 0x000f22000c1e1900 */
[C---:B---3--:R-:W-:Y:S02]  /*03c0*/  IMAD R10, R22.reuse, UR4, R10 ;  /* 0x00000004160a7c24 */ /* 0x048fe4000f8e020a */
[----:B------:R-:W-:Y:S01]  /*03d0*/  IMAD.WIDE R24, R25, 0x4, R14 ;  /* 0x0000000419187825 */ /* 0x000fe200078e020e */
[----:B------:R-:W3:Y:S03]  /*03e0*/  LDG.E R29, desc[UR8][R16.64+0x10] ;  /* 0x00001008101d7981 */ /* 0x000ee6000c1e1900 */
[C---:B------:R-:W-:Y:S02]  /*03f0*/  IMAD R11, R22.reuse, UR4, R11 ;  /* 0x00000004160b7c24 */ /* 0x040fe4000f8e020b */
[C---:B------:R-:W-:Y:S01]  /*0400*/  IMAD R8, R22.reuse, UR4, R8 ;  /* 0x0000000416087c24 */ /* 0x040fe2000f8e0208 */
[----:B------:R-:W5:Y:S01]  /*0410*/  LDG.E R24, desc[UR8][R24.64] ;  /* 0x0000000818187981 */ /* 0x000f62000c1e1900 */
[----:B------:R-:W-:-:S02]  /*0420*/  IMAD R21, R22, UR4, R21 ;  /* 0x0000000416157c24 */ /* 0x000fc4000f8e0215 */
[C---:B------:R-:W-:Y:S02]  /*0430*/  IMAD R2, R22.reuse, UR4, R2 ;  /* 0x0000000416027c24 */ /* 0x040fe4000f8e0202 */
[----:B------:R-:W-:Y:S01]  /*0440*/  IMAD R23, R22, UR4, R23 ;  /* 0x0000000416177c24 */ /* 0x000fe2000f8e0217 */
[----:B--2---:R-:W-:Y:S01]  /*0450*/  VIMNMX3 R26, R26, R19, R28, PT ;  /* 0x000000131a1a720f */ /* 0x004fe2000380011c */
[----:B------:R-:W-:-:S04]  /*0460*/  IMAD R19, R22, UR4, R20 ;  /* 0x0000000416137c24 */ /* 0x000fc8000f8e0214 */
[----:B------:R-:W-:-:S05]  /*0470*/  IMAD.WIDE R18, R19, 0x4, R14 ;  /* 0x0000000413127825 */ /* 0x000fca00078e020e */
[----:B------:R0:W2:Y:S02]  /*0480*/  LDG.E R28, desc[UR8][R18.64] ;  /* 0x00000008121c7981 */ /* 0x0000a4000c1e1900 */
[----:B0-----:R-:W-:-:S04]  /*0490*/  IMAD.WIDE R18, R27, 0x4, R14 ;  /* 0x000000041b127825 */ /* 0x001fc800078e020e */
[----:B------:R-:W-:Y:S02]  /*04a0*/  IMAD R27, R22, UR4, R3 ;  /* 0x00000004161b7c24 */ /* 0x000fe4000f8e0203 */
[----:B------:R0:W2:Y:S02]  /*04b0*/  LDG.E R3, desc[UR8][R18.64] ;  /* 0x0000000812037981 */ /* 0x0000a4000c1e1900 */
[----:B0-----:R-:W-:-:S05]  /*04c0*/  IMAD.WIDE R18, R27, 0x4, R14 ;  /* 0x000000041b127825 */ /* 0x001fca00078e020e */
[----:B------:R0:W5:Y:S01]  /*04d0*/  LDG.E R27, desc[UR8][R18.64] ;  /* 0x00000008121b7981 */ /* 0x000162000c1e1900 */
[----:B------:R-:W-:-:S04]  /*04e0*/  IMAD.WIDE R20, R21, 0x4, R14 ;  /* 0x0000000415147825 */ /* 0x000fc800078e020e */
[----:B0-----:R-:W-:-:S04]  /*04f0*/  IMAD.WIDE R18, R10, 0x4, R14 ;  /* 0x000000040a127825 */ /* 0x001fc800078e020e */
[--C-:B------:R-:W-:Y:S01]  /*0500*/  IMAD.WIDE R10, R11, 0x4, R14.reuse ;  /* 0x000000040b0a7825 */ /* 0x100fe200078e020e */
[----:B------:R0:W5:Y:S05]  /*0510*/  LDG.E R25, desc[UR8][R18.64] ;  /* 0x0000000812197981 */ /* 0x00016a000c1e1900 */
[----:B------:R-:W5:Y:S01]  /*0520*/  LDG.E R10, desc[UR8][R10.64] ;  /* 0x000000080a0a7981 */ /* 0x000f62000c1e1900 */
[----:B0-----:R-:W-:-:S05]  /*0530*/  IMAD.WIDE R18, R8, 0x4, R14 ;  /* 0x0000000408127825 */ /* 0x001fca00078e020e */
[----:B------:R0:W5:Y:S02]  /*0540*/  LDG.E R11, desc[UR8][R18.64] ;  /* 0x00000008120b7981 */ /* 0x000164000c1e1900 */
[--C-:B0-----:R-:W-:Y:S02]  /*0550*/  IMAD.WIDE R18, R2, 0x4, R14.reuse ;  /* 0x0000000402127825 */ /* 0x101fe400078e020e */
[----:B------:R0:W5:Y:S02]  /*0560*/  LDG.E R2, desc[UR8][R20.64] ;  /* 0x0000000814027981 */ /* 0x000164000c1e1900 */
[----:B0-----:R-:W-:Y:S02]  /*0570*/  IMAD.WIDE R20, R23, 0x4, R14 ;  /* 0x0000000417147825 */ /* 0x001fe400078e020e */
[----:B------:R-:W2:Y:S04]  /*0580*/  LDG.E R23, desc[UR8][R16.64+0x18] ;  /* 0x0000180810177981 */ /* 0x000ea8000c1e1900 */
[----:B------:R-:W5:Y:S01]  /*0590*/  LDG.E R17, desc[UR8][R16.64+0x1c] ;  /* 0x00001c0810117981 */ /* 0x000f62000c1e1900 */
[----:B----4-:R-:W-:-:S04]  /*05a0*/  IMAD R9, R22, UR4, R9 ;  /* 0x0000000416097c24 */ /* 0x010fc8000f8e0209 */
[----:B------:R-:W-:-:S04]  /*05b0*/  IMAD.WIDE R8, R9, 0x4, R14 ;  /* 0x0000000409087825 */ /* 0x000fc800078e020e */
[C---:B---3--:R-:W-:Y:S02]  /*05c0*/  IMAD R29, R22.reuse, UR4, R29 ;  /* 0x00000004161d7c24 */ /* 0x048fe4000f8e021d */
[----:B------:R-:W3:Y:S04]  /*05d0*/  LDG.E R8, desc[UR8][R8.64] ;  /* 0x0000000808087981 */ /* 0x000ee8000c1e1900 */
[----:B------:R0:W4:Y:S02]  /*05e0*/  LDG.E R9, desc[UR8][R18.64] ;  /* 0x0000000812097981 */ /* 0x000124000c1e1900 */
[----:B0-----:R-:W-:Y:S02]  /*05f0*/  IMAD.WIDE R18, R29, 0x4, R14 ;  /* 0x000000041d127825 */ /* 0x001fe400078e020e */
[----:B------:R-:W4:Y:S04]  /*0600*/  LDG.E R29, desc[UR8][R20.64] ;  /* 0x00000008141d7981 */ /* 0x000f28000c1e1900 */
[----:B------:R5:W4:Y:S01]  /*0610*/  LDG.E R18, desc[UR8][R18.64] ;  /* 0x0000000812127981 */ /* 0x000b22000c1e1900 */
[----:B--2---:R-:W-:-:S02]  /*0620*/  IMAD R23, R22, UR4, R23 ;  /* 0x0000000416177c24 */ /* 0x004fc4000f8e0217 */
[----:B-----5:R-:W-:Y:S02]  /*0630*/  IMAD R19, R22, UR4, R17 ;  /* 0x0000000416137c24 */ /* 0x020fe4000f8e0211 */
[----:B------:R-:W-:-:S04]  /*0640*/  IMAD.WIDE R22, R23, 0x4, R14 ;  /* 0x0000000417167825 */ /* 0x000fc800078e020e */
[----:B------:R-:W-:Y:S02]  /*0650*/  IMAD.WIDE R14, R19, 0x4, R14 ;  /* 0x00000004130e7825 */ /* 0x000fe400078e020e */
[----:B------:R-:W2:Y:S04]  /*0660*/  LDG.E R22, desc[UR8][R22.64] ;  /* 0x0000000816167981 */ /* 0x000ea8000c1e1900 */
[----:B------:R-:W2:Y:S01]  /*0670*/  LDG.E R14, desc[UR8][R14.64] ;  /* 0x000000080e0e7981 */ /* 0x000ea2000c1e1900 */
[----:B------:R-:W-:Y:S02]  /*0680*/  VIMNMX3 R3, R26, R28, R3, PT ;  /* 0x0000001c1a03720f */ /* 0x000fe40003800103 */
[----:B------:R-:W-:Y:S02]  /*0690*/  IADD3 R7, PT, PT, R7, 0x10, RZ ;  /* 0x0000001007077810 */ /* 0x000fe40007ffe0ff */
[----:B------:R-:W-:-:S02]  /*06a0*/  VIMNMX3 R3, R3, R27, R24, PT ;  /* 0x0000001b0303720f */ /* 0x000fc40003800118 */
[----:B------:R-:W-:Y:S02]  /*06b0*/  ISETP.NE.AND P1, PT, R7, RZ, PT ;  /* 0x000000ff0700720c */ /* 0x000fe40003f25270 */
[----:B------:R-:W-:-:S04]  /*06c0*/  VIMNMX3 R3, R3, R25, R10, PT ;  /* 0x000000190303720f */ /* 0x000fc8000380010a */
[----:B---3--:R-:W-:-:S04]  /*06d0*/  VIMNMX3 R3, R3, R11, R8, PT ;  /* 0x0000000b0303720f */ /* 0x008fc80003800108 */
[----:B----4-:R-:W-:Y:S02]  /*06e0*/  VIMNMX3 R2, R3, R9, R2, PT ;  /* 0x000000090302720f */ /* 0x010fe40003800102 */
[----:B------:R-:W-:Y:S02]  /*06f0*/  IADD3 R6, PT, PT, R6, 0x10, RZ ;  /* 0x0000001006067810 */ /* 0x000fe40007ffe0ff */
[----:B------:R-:W-:-:S04]  /*0700*/  VIMNMX3 R29, R2, R18, R29, PT ;  /* 0x00000012021d720f */ /* 0x000fc8000380011d */
[----:B--2---:R-:W-:Y:S01]  /*0710*/  VIMNMX3 R26, R29, R22, R14, PT ;  /* 0x000000161d1a720f */ /* 0x004fe2000380010e */
[----:B------:R-:W-:Y:S06]  /*0720*/  @P1 BRA `(.L_x_29) ;  /* 0xfffffff800bc1947 */ /* 0x000fec000383ffff */
.L_x_28:
[----:B------:R-:W-:Y:S05]  /*0730*/  BSYNC.RECONVERGENT B1 ;  /* 0x0000000000017941 */ /* 0x000fea0003800200 */
.L_x_27:
[----:B------:R-:W-:Y:S05]  /*0740*/  @!P0 BRA `(.L_x_26) ;  /* 0x0000000400908947 */ /* 0x000fea0003800000 */
[----:B------:R-:W-:Y:S01]  /*0750*/  ISETP.GE.U32.AND P0, PT, R5, 0x8, PT ;  /* 0x000000080500780c */ /* 0x000fe20003f06070 */
[----:B------:R-:W-:Y:S01]  /*0760*/  BSSY.RECONVERGENT B1, `(.L_x_30) ;  /* 0x000002d000017945 */ /* 0x000fe20003800200 */
[----:B------:R-:W-:-:S04]  /*0770*/  LOP3.LUT R22, R4, 0x7, RZ, 0xc0, !PT ;  /* 0x0000000704167812 */ /* 0x000fc800078ec0ff */
[----:B------:R-:W-:-:S07]  /*0780*/  ISETP.NE.AND P1, PT, R22, RZ, PT ;  /* 0x000000ff1600720c */ /* 0x000fce0003f25270 */
[----:B------:R-:W-:Y:S06]  /*0790*/  @!P0 BRA `(.L_x_31) ;  /* 0x0000000000a48947 */ /* 0x000fec0003800000 */
[----:B------:R-:W0:Y:S08]  /*07a0*/  LDC.64 R24, c[0x0][0x388] ;  /* 0x0000e200ff187b82 */ /* 0x000e300000000a00 */
[----:B------:R-:W1:Y:S08]  /*07b0*/  LDC R20, c[0x0][0x3a4] ;  /* 0x0000e900ff147b82 */ /* 0x000e700000000800 */
[----:B------:R-:W2:Y:S01]  /*07c0*/  LDC.64 R2, c[0x0][0x390] ;  /* 0x0000e400ff027b82 */ /* 0x000ea20000000a00 */
[----:B0-----:R-:W-:-:S05]  /*07d0*/  IMAD.WIDE R24, R6, 0x4, R24 ;  /* 0x0000000406187825 */ /* 0x001fca00078e0218 */
[----:B------:R-:W1:Y:S04]  /*07e0*/  LDG.E R9, desc[UR8][R24.64] ;  /* 0x0000000818097981 */ /* 0x000e68000c1e1900 */
[----:B------:R-:W3:Y:S04]  /*07f0*/  LDG.E R11, desc[UR8][R24.64+0x4] ;  /* 0x00000408180b7981 */ /* 0x000ee8000c1e1900 */
[----:B------:R-:W4:Y:S04]  /*0800*/  LDG.E R15, desc[UR8][R24.64+0x8] ;  /* 0x00000808180f7981 */ /* 0x000f28000c1e1900 */
[----:B------:R-:W5:Y:S04]  /*0810*/  LDG.E R19, desc[UR8][R24.64+0xc] ;  /* 0x00000c0818137981 */ /* 0x000f68000c1e1900 */
[----:B------:R-:W5:Y:S04]  /*0820*/  LDG.E R21, desc[UR8][R24.64+0x10] ;  /* 0x0000100818157981 */ /* 0x000f68000c1e1900 */
[----:B------:R-:W5:Y:S04]  /*0830*/  LDG.E R17, desc[UR8][R24.64+0x14] ;  /* 0x0000140818117981 */ /* 0x000f68000c1e1900 */
[----:B------:R-:W5:Y:S04]  /*0840*/  LDG.E R5, desc[UR8][R24.64+0x18] ;  /* 0x0000180818057981 */ /* 0x000f68000c1e1900 */
[----:B------:R-:W5:Y:S01]  /*0850*/  LDG.E R7, desc[UR8][R24.64+0x1c] ;  /* 0x00001c0818077981 */ /* 0x000f62000c1e1900 */
[----:B-1----:R-:W-:-:S02]  /*0860*/  IMAD R9, R20, UR4, R9 ;  /* 0x0000000414097c24 */ /* 0x002fc4000f8e0209 */
[C---:B---3--:R-:W-:Y:S02]  /*0870*/  IMAD R11, R20.reuse, UR4, R11 ;  /* 0x00000004140b7c24 */ /* 0x048fe4000f8e020b */
[----:B----4-:R-:W-:Y:S02]  /*0880*/  IMAD R23, R20, UR4, R15 ;  /* 0x0000000414177c24 */ /* 0x010fe4000f8e020f */
[----:B--2---:R-:W-:-:S04]  /*0890*/  IMAD.WIDE R14, R9, 0x4, R2 ;  /* 0x00000004090e7825 */ /* 0x004fc800078e0202 */
[----:B------:R-:W-:Y:S02]  /*08a0*/  IMAD.WIDE R10, R11, 0x4, R2 ;  /* 0x000000040b0a7825 */ /* 0x000fe400078e0202 */
[----:B------:R-:W2:Y:S02]  /*08b0*/  LDG.E R15, desc[UR8][R14.64] ;  /* 0x000000080e0f7981 */ /* 0x000ea4000c1e1900 */
[C---:B-----5:R-:W-:Y:S02]  /*08c0*/  IMAD R19, R20.reuse, UR4, R19 ;  /* 0x0000000414137c24 */ /* 0x060fe4000f8e0213 */
[----:B------:R-:W-:Y:S01]  /*08d0*/  IMAD.WIDE R8, R23, 0x4, R2 ;  /* 0x0000000417087825 */ /* 0x000fe200078e0202 */
[----:B------:R-:W2:Y:S03]  /*08e0*/  LDG.E R10, desc[UR8][R10.64] ;  /* 0x000000080a0a7981 */ /* 0x000ea6000c1e1900 */
[----:B------:R-:W-:-:S02]  /*08f0*/  IMAD R21, R20, UR4, R21 ;  /* 0x0000000414157c24 */ /* 0x000fc4000f8e0215 */
[----:B------:R-:W-:Y:S01]  /*0900*/  IMAD R23, R20, UR4, R17 ;  /* 0x0000000414177c24 */ /* 0x000fe2000f8e0211 */
[----:B------:R-:W3:Y:S01]  /*0910*/  LDG.E R8, desc[UR8][R8.64] ;  /* 0x0000000808087981 */ /* 0x000ee2000c1e1900 */
[----:B------:R-:W-:-:S04]  /*0920*/  IMAD.WIDE R16, R19, 0x4, R2 ;  /* 0x0000000413107825 */ /* 0x000fc800078e0202 */
[----:B------:R-:W-:Y:S02]  /*0930*/  IMAD.WIDE R18, R21, 0x4, R2 ;  /* 0x0000000415127825 */ /* 0x000fe400078e0202 */
[----:B------:R-:W3:Y:S02]  /*0940*/  LDG.E R16, desc[UR8][R16.64] ;  /* 0x0000000810107981 */ /* 0x000ee4000c1e1900 */
[C---:B------:R-:W-:Y:S02]  /*0950*/  IMAD R5, R20.reuse, UR4, R5 ;  /* 0x0000000414057c24 */ /* 0x040fe4000f8e0205 */
[----:B------:R-:W-:Y:S01]  /*0960*/  IMAD R7, R20, UR4, R7 ;  /* 0x0000000414077c24 */ /* 0x000fe2000f8e0207 */
[----:B------:R-:W4:Y:S01]  /*0970*/  LDG.E R19, desc[UR8][R18.64] ;  /* 0x0000000812137981 */ /* 0x000f22000c1e1900 */
[----:B------:R-:W-:-:S04]  /*0980*/  IMAD.WIDE R20, R23, 0x4, R2 ;  /* 0x0000000417147825 */ /* 0x000fc800078e0202 */
[--C-:B------:R-:W-:Y:S02]  /*0990*/  IMAD.WIDE R24, R5, 0x4, R2.reuse ;  /* 0x0000000405187825 */ /* 0x100fe400078e0202 */
[----:B------:R-:W4:Y:S02]  /*09a0*/  LDG.E R20, desc[UR8][R20.64] ;  /* 0x0000000814147981 */ /* 0x000f24000c1e1900 */
[----:B------:R-:W-:Y:S02]  /*09b0*/  IMAD.WIDE R2, R7, 0x4, R2 ;  /* 0x0000000407027825 */ /* 0x000fe400078e0202 */
[----:B------:R-:W5:Y:S04]  /*09c0*/  LDG.E R25, desc[UR8][R24.64] ;  /* 0x0000000818197981 */ /* 0x000f68000c1e1900 */
[----:B------:R-:W5:Y:S01]  /*09d0*/  LDG.E R2, desc[UR8][R2.64] ;  /* 0x0000000802027981 */ /* 0x000f62000c1e1900 */
[----:B------:R-:W-:-:S02]  /*09e0*/  IADD3 R6, PT, PT, R6, 0x8, RZ ;  /* 0x0000000806067810 */ /* 0x000fc40007ffe0ff */
[----:B--2---:R-:W-:-:S04]  /*09f0*/  VIMNMX3 R15, R26, R15, R10, PT ;  /* 0x0000000f1a0f720f */ /* 0x004fc8000380010a */
[----:B---3--:R-:W-:-:S04]  /*0a00*/  VIMNMX3 R8, R15, R8, R16, PT ;  /* 0x000000080f08720f */ /* 0x008fc80003800110 */
[----:B----4-:R-:W-:-:S04]  /*0a10*/  VIMNMX3 R8, R8, R19, R20, PT ;  /* 0x000000130808720f */ /* 0x010fc80003800114 */
[----:B-----5:R-:W-:-:S07]  /*0a20*/  VIMNMX3 R26, R8, R25, R2, PT ;  /* 0x00000019081a720f */ /* 0x020fce0003800102 */
.L_x_31:
[----:B------:R-:W-:Y:S05]  /*0a30*/  BSYNC.RECONVERGENT B1 ;  /* 0x0000000000017941 */ /* 0x000fea0003800200 */
.L_x_30:
[----:B------:R-:W-:Y:S05]  /*0a40*/  @!P1 BRA `(.L_x_26) ;  /* 0x0000000000d09947 */ /* 0x000fea0003800000 */
[----:B------:R-:W-:Y:S01]  /*0a50*/  ISETP.GE.U32.AND P0, PT, R22, 0x4, PT ;  /* 0x000000041600780c */ /* 0x000fe20003f06070 */
[----:B------:R-:W-:Y:S01]  /*0a60*/  BSSY.RECONVERGENT B1, `(.L_x_32) ;  /* 0x000001b000017945 */ /* 0x000fe20003800200 */
[----:B------:R-:W-:-:S04]  /*0a70*/  LOP3.LUT R4, R4, 0x3, RZ, 0xc0, !PT ;  /* 0x0000000304047812 */ /* 0x000fc800078ec0ff */
[----:B------:R-:W-:-:S07]  /*0a80*/  ISETP.NE.AND P1, PT, R4, RZ, PT ;  /* 0x000000ff0400720c */ /* 0x000fce0003f25270 */
[----:B------:R-:W-:Y:S06]  /*0a90*/  @!P0 BRA `(.L_x_33) ;  /* 0x00000000005c8947 */ /* 0x000fec0003800000 */
[----:B------:R-:W0:Y:S08]  /*0aa0*/  LDC.64 R2, c[0x0][0x388] ;  /* 0x0000e200ff027b82 */ /* 0x000e300000000a00 */
[----:B------:R-:W1:Y:S01]  /*0ab0*/  LDC R10, c[0x0][0x3a4] ;  /* 0x0000e900ff0a7b82 */ /* 0x000e620000000800 */
[----:B0-----:R-:W-:-:S07]  /*0ac0*/  IMAD.WIDE R8, R6, 0x4, R2 ;  /* 0x0000000406087825 */ /* 0x001fce00078e0202 */
[----:B------:R-:W0:Y:S01]  /*0ad0*/  LDC.64 R2, c[0x0][0x390] ;  /* 0x0000e400ff027b82 */ /* 0x000e220000000a00 */
[----:B------:R-:W1:Y:S04]  /*0ae0*/  LDG.E R5, desc[UR8][R8.64] ;  /* 0x0000000808057981 */ /* 0x000e68000c1e1900 */
[----:B------:R-:W2:Y:S04]  /*0af0*/  LDG.E R7, desc[UR8][R8.64+0x4] ;  /* 0x0000040808077981 */ /* 0x000ea8000c1e1900 */
[----:B------:R-:W3:Y:S04]  /*0b00*/  LDG.E R11, desc[UR8][R8.64+0x8] ;  /* 0x00000808080b7981 */ /* 0x000ee8000c1e1900 */
[----:B------:R-:W4:Y:S01]  /*0b10*/  LDG.E R15, desc[UR8][R8.64+0xc] ;  /* 0x00000c08080f7981 */ /* 0x000f22000c1e1900 */
[----:B-1----:R-:W-:-:S02]  /*0b20*/  IMAD R5, R10, UR4, R5 ;  /* 0x000000040a057c24 */ /* 0x002fc4000f8e0205 */
[C---:B--2---:R-:W-:Y:S02]  /*0b30*/  IMAD R7, R10.reuse, UR4, R7 ;  /* 0x000000040a077c24 */ /* 0x044fe4000f8e0207 */
[C---:B---3--:R-:W-:Y:S02]  /*0b40*/  IMAD R17, R10.reuse, UR4, R11 ;  /* 0x000000040a117c24 */ /* 0x048fe4000f8e020b */
[----:B----4-:R-:W-:Y:S02]  /*0b50*/  IMAD R19, R10, UR4, R15 ;  /* 0x000000040a137c24 */ /* 0x010fe4000f8e020f */
[----:B0-----:R-:W-:-:S04]  /*0b60*/  IMAD.WIDE R10, R5, 0x4, R2 ;  /* 0x00000004050a7825 */ /* 0x001fc800078e0202 */
[--C-:B------:R-:W-:Y:S02]  /*0b70*/  IMAD.WIDE R14, R7, 0x4, R2.reuse ;  /* 0x00000004070e7825 */ /* 0x100fe400078e0202 */
[----:B------:R-:W2:Y:S02]  /*0b80*/  LDG.E R11, desc[UR8][R10.64] ;  /* 0x000000080a0b7981 */ /* 0x000ea4000c1e1900 */
[--C-:B------:R-:W-:Y:S02]  /*0b90*/  IMAD.WIDE R16, R17, 0x4, R2.reuse ;  /* 0x0000000411107825 */ /* 0x100fe400078e0202 */
[----:B------:R-:W2:Y:S02]  /*0ba0*/  LDG.E R14, desc[UR8][R14.64] ;  /* 0x000000080e0e7981 */ /* 0x000ea4000c1e1900 */
[----:B------:R-:W-:Y:S02]  /*0bb0*/  IMAD.WIDE R2, R19, 0x4, R2 ;  /* 0x0000000413027825 */ /* 0x000fe400078e0202 */
[----:B------:R-:W3:Y:S04]  /*0bc0*/  LDG.E R17, desc[UR8][R16.64] ;  /* 0x0000000810117981 */ /* 0x000ee8000c1e1900 */
[----:B------:R-:W3:Y:S01]  /*0bd0*/  LDG.E R2, desc[UR8][R2.64] ;  /* 0x0000000802027981 */ /* 0x000ee2000c1e1900 */
[----:B------:R-:W-:-:S02]  /*0be0*/  IADD3 R6, PT, PT, R6, 0x4, RZ ;  /* 0x0000000406067810 */ /* 0x000fc40007ffe0ff */
[----:B--2---:R-:W-:-:S04]  /*0bf0*/  VIMNMX3 R26, R26, R11, R14, PT ;  /* 0x0000000b1a1a720f */ /* 0x004fc8000380010e */
[----:B---3--:R-:W-:-:S07]  /*0c00*/  VIMNMX3 R26, R26, R17, R2, PT ;  /* 0x000000111a1a720f */ /* 0x008fce0003800102 */
.L_x_33:
[----:B------:R-:W-:Y:S05]  /*0c10*/  BSYNC.RECONVERGENT B1 ;  /* 0x0000000000017941 */ /* 0x000fea0003800200 */
.L_x_32:
[----:B------:R-:W-:Y:S05]  /*0c20*/  @!P1 BRA `(.L_x_26) ;  /* 0x0000000000589947 */ /* 0x000fea0003800000 */
[----:B------:R-:W0:Y:S08]  /*0c30*/  LDC.64 R8, c[0x0][0x388] ;  /* 0x0000e200ff087b82 */ /* 0x000e300000000a00 */
[----:B------:R-:W1:Y:S08]  /*0c40*/  LDC R11, c[0x0][0x3a4] ;  /* 0x0000e900ff0b7b82 */ /* 0x000e700000000800 */
[----:B------:R-:W2:Y:S01]  /*0c50*/  LDC.64 R2, c[0x0][0x390] ;  /* 0x0000e400ff027b82 */ /* 0x000ea20000000a00 */
[----:B0-----:R-:W-:-:S05]  /*0c60*/  IMAD.WIDE R8, R6, 0x4, R8 ;  /* 0x0000000406087825 */ /* 0x001fca00078e0208 */
[----:B------:R-:W1:Y:S01]  /*0c70*/  LDG.E R5, desc[UR8][R8.64] ;  /* 0x0000000808057981 */ /* 0x000e62000c1e1900 */
[----:B------:R-:W-:Y:S01]  /*0c80*/  ISETP.NE.AND P0, PT, R4, 0x1, PT ;  /* 0x000000010400780c */ /* 0x000fe20003f05270 */
[----:B-1----:R-:W-:-:S04]  /*0c90*/  IMAD R5, R11, UR4, R5 ;  /* 0x000000040b057c24 */ /* 0x002fc8000f8e0205 */
[----:B--2---:R-:W-:-:S06]  /*0ca0*/  IMAD.WIDE R6, R5, 0x4, R2 ;  /* 0x0000000405067825 */ /* 0x004fcc00078e0202 */
[----:B------:R-:W2:Y:S02]  /*0cb0*/  LDG.E R7, desc[UR8][R6.64] ;  /* 0x0000000806077981 */ /* 0x000ea4000c1e1900 */
[----:B--2---:R-:W-:Y:S01]  /*0cc0*/  VIMNMX R26, PT, PT, R26, R7, PT ;  /* 0x000000071a1a7248 */ /* 0x004fe20003fe0100 */
[----:B------:R-:W-:Y:S06]  /*0cd0*/  @!P0 BRA `(.L_x_26) ;  /* 0x00000000002c8947 */ /* 0x000fec0003800000 */
[----:B------:R-:W-:Y:S02]  /*0ce0*/  ISETP.NE.AND P0, PT, R4, 0x2, PT ;  /* 0x000000020400780c */ /* 0x000fe40003f05270 */
[----:B------:R-:W2:Y:S11]  /*0cf0*/  LDG.E R4, desc[UR8][R8.64+0x4] ;  /* 0x0000040808047981 */ /* 0x000eb6000c1e1900 */
[----:B------:R-:W3:Y:S01]  /*0d00*/  @P0 LDG.E R6, desc[UR8][R8.64+0x8] ;  /* 0x0000080808060981 */ /* 0x000ee2000c1e1900 */
[----:B--2---:R-:W-:-:S04]  /*0d10*/  IMAD R5, R11, UR4, R4 ;  /* 0x000000040b057c24 */ /* 0x004fc8000f8e0204 */
[----:B------:R-:W-:-:S06]  /*0d20*/  IMAD.WIDE R4, R5, 0x4, R2 ;  /* 0x0000000405047825 */ /* 0x000fcc00078e0202 */
[----:B------:R-:W2:Y:S01]  /*0d30*/  LDG.E R5, desc[UR8][R4.64] ;  /* 0x0000000804057981 */ /* 0x000ea2000c1e1900 */
[----:B---3--:R-:W-:-:S04]  /*0d40*/  @P0 IMAD R7, R11, UR4, R6 ;  /* 0x000000040b070c24 */ /* 0x008fc8000f8e0206 */
[----:B------:R-:W-:-:S06]  /*0d50*/  @P0 IMAD.WIDE R2, R7, 0x4, R2 ;  /* 0x0000000407020825 */ /* 0x000fcc00078e0202 */
[----:B------:R-:W3:Y:S01]  /*0d60*/  @P0 LDG.E R3, desc[UR8][R2.64] ;  /* 0x0000000802030981 */ /* 0x000ee2000c1e1900 */
[----:B--2---:R-:W-:-:S04]  /*0d70*/  VIMNMX R26, PT, PT, R26, R5, PT ;  /* 0x000000051a1a7248 */ /* 0x004fc80003fe0100 */
[----:B---3--:R-:W-:-:S07]  /*0d80*/  @P0 VIMNMX R26, PT, PT, R26, R3, PT ;  /* 0x000000031a1a0248 */ /* 0x008fce0003fe0100 */
.L_x_26:
[----:B------:R-:W-:Y:S05]  /*0d90*/  BSYNC.RECONVERGENT B0 ;  /* 0x0000000000007941 */ /* 0x000fea0003800200 */
.L_x_25:
[----:B------:R-:W0:Y:S08]  /*0da0*/  LDC R7, c[0x0][0x3a0] ;  /* 0x0000e800ff077b82 */ /* 0x000e300000000800 */
[----:B------:R-:W1:Y:S01]  /*0db0*/  LDC.64 R2, c[0x0][0x398] ;  /* 0x0000e600ff027b82 */ /* 0x000e620000000a00 */
[----:B0-----:R-:W-:Y:S01]  /*0dc0*/  IMAD R5, R0, R7, UR4 ;  /* 0x0000000400057e24 */ /* 0x001fe2000f8e0207 */
[----:B------:R-:W-:-:S06]  /*0dd0*/  UIADD3 UR4, UPT, UPT, UR4, 0x1, URZ ;  /* 0x0000000104047890 */ /* 0x000fcc000fffe0ff */
[----:B------:R-:W-:Y:S01]  /*0de0*/  ISETP.NE.AND P0, PT, R7, UR4, PT ;  /* 0x0000000407007c0c */ /* 0x000fe2000bf05270 */
[----:B-1----:R-:W-:-:S05]  /*0df0*/  IMAD.WIDE R2, R5, 0x4, R2 ;  /* 0x0000000405027825 */ /* 0x002fca00078e0202 */
[----:B------:R0:W-:Y:S07]  /*0e00*/  STG.E desc[UR8][R2.64], R26 ;  /* 0x0000001a02007986 */ /* 0x0001ee000c101908 */
[----:B------:R-:W-:Y:S05]  /*0e10*/  @P0 BRA `(.L_x_34) ;  /* 0xfffffff000b80947 */ /* 0x000fea000383ffff */
[----:B------:R-:W-:Y:S05]  /*0e20*/  EXIT ;  /* 0x000000000000794d */ /* 0x000fea0003800000 */
.L_x_35:
        /* <DEDUP_REMOVED lines=13> */
.L_x_39:


//--------------------- .nv.shared.reserved.0     --------------------------
	.section	.nv.shared.reserved.0,"aw",@nobits
	.weak		__nv_reservedSMEM_offset_0_alias
	.size		__nv_reservedSMEM_offset_0_alias, 0, 64
	.other		__nv_reservedSMEM_offset_0_alias,@"STO_CUDA_RESERVED_SHARED STV_DEFAULT"
__nv_reservedSMEM_offset_0_alias:
	.zero		0
	.zero		64


//--------------------- .nv.global                --------------------------
	.section	.nv.global,"aw",@nobits
.nv.global:
	.type		_ZN34_INTERNAL_9f6cddb1_4_k_cu_e8bcbaae6thrust24THRUST_300001_SM_1000_NS12placeholders2_8E,@object
	.size		_ZN34_INTERNAL_9f6cddb1_4_k_cu_e8bcbaae6thrust24THRUST_300001_SM_1000_NS12placeholders2_8E,(_ZN34_INTERNAL_9f6cddb1_4_k_cu_e8bcbaae4cuda3std3__436_GLOBAL__N__9f6cddb1_4_k_cu_e8bcbaae6ignoreE - _ZN34_INTERNAL_9f6cddb1_4_k_cu_e8bcbaae6thrust24THRUST_300001_SM_1000_NS12placeholders2_8E)
_ZN34_INTERNAL_9f6cddb1_4_k_cu_e8bcbaae6thrust24THRUST_300001_SM_1000_NS12placeholders2_8E:
	.zero		1
	.type		_ZN34_INTERNAL_9f6cddb1_4_k_cu_e8bcbaae4cuda3std3__436_GLOBAL__N__9f6cddb1_4_k_cu_e8bcbaae6ignoreE,@object
	.size		_ZN34_INTERNAL_9f6cddb1_4_k_cu_e8bcbaae4cuda3std3__436_GLOBAL__N__9f6cddb1_4_k_cu_e8bcbaae6ignoreE,(_ZN34_INTERNAL_9f6cddb1_4_k_cu_e8bcbaae4cuda3std6ranges3__45__cpo4dataE - _ZN34_INTERNAL_9f6cddb1_4_k_cu_e8bcbaae4cuda3std3__436_GLOBAL__N__9f6cddb1_4_k_cu_e8bcbaae6ignoreE)
_ZN34_INTERNAL_9f6cddb1_4_k_cu_e8bcbaae4cuda3std3__436_GLOBAL__N__9f6cddb1_4_k_cu_e8bcbaae6ignoreE:
	.zero		1
	.type		_ZN34_INTERNAL_9f6cddb1_4_k_cu_e8bcbaae4cuda3std6ranges3__45__cpo4dataE,@object
	.size		_ZN34_INTERNAL_9f6cddb1_4_k_cu_e8bcbaae4cuda3std6ranges3__45__cpo4dataE,(_ZN34_INTERNAL_9f6cddb1_4_k_cu_e8bcbaae6thrust24THRUST_300001_SM_1000_NS6system3cpp3parE - _ZN34_INTERNAL_9f6cddb1_4_k_cu_e8bcbaae4cuda3std6ranges3__45__cpo4dataE)
_ZN34_INTERNAL_9f6cddb1_4_k_cu_e8bcbaae4cuda3std6ranges3__45__cpo4dataE:
	.zero		1
	.type		_ZN34_INTERNAL_9f6cddb1_4_k_cu_e8bcbaae6thrust24THRUST_300001_SM_1000_NS6system3cpp3parE,@object
	.size		_ZN34_INTERNAL_9f6cddb1_4_k_cu_e8bcbaae6thrust24THRUST_300001_SM_1000_NS6system3cpp3parE,(_ZN34_INTERNAL_9f6cddb1_4_k_cu_e8bcbaae4cuda3std3__45__cpo5beginE - _ZN34_INTERNAL_9f6cddb1_4_k_cu_e8bcbaae6thrust24THRUST_300001_SM_1000_NS6system3cpp3parE)
_ZN34_INTERNAL_9f6cddb1_4_k_cu_e8bcbaae6thrust24THRUST_300001_SM_1000_NS6system3cpp3parE:
	.zero		1
	.type		_ZN34_INTERNAL_9f6cddb1_4_k_cu_e8bcbaae4cuda3std3__45__cpo5beginE,@object
	.size		_ZN34_INTERNAL_9f6cddb1_4_k_cu_e8bcbaae4cuda3std3__45__cpo5beginE,(_ZN34_INTERNAL_9f6cddb1_4_k_cu_e8bcbaae4cuda3std6ranges3__45__cpo5beginE - _ZN34_INTERNAL_9f6cddb1_4_k_cu_e8bcbaae4cuda3std3__45__cpo5beginE)
_ZN34_INTERNAL_9f6cddb1_4_k_cu_e8bcbaae4cuda3std3__45__cpo5beginE:
	.zero		1
	.type		_ZN34_INTERNAL_9f6cddb1_4_k_cu_e8bcbaae4cuda3std6ranges3__45__cpo5beginE,@object
	.size		_ZN34_INTERNAL_9f6cddb1_4_k_cu_e8bcbaae4cuda3std6ranges3__45__cpo5beginE,(_ZN34_INTERNAL_9f6cddb1_4_k_cu_e8bcbaae6thrust24THRUST_300001_SM_1000_NS6deviceE - _ZN34_INTERNAL_9f6cddb1_4_k_cu_e8bcbaae4cuda3std6ranges3__45__cpo5beginE)
_ZN34_INTERNAL_9f6cddb1_4_k_cu_e8bcbaae4cuda3std6ranges3__45__cpo5beginE:
	.zero		1
	.type		_ZN34_INTERNAL_9f6cddb1_4_k_cu_e8bcbaae6thrust24THRUST_300001_SM_1000_NS6deviceE,@object
	.size		_ZN34_INTERNAL_9f6cddb1_4_k_cu_e8bcbaae6thrust24THRUST_300001_SM_1000_NS6deviceE,(_ZN34_INTERNAL_9f6cddb1_4_k_cu_e8bcbaae4cuda3std3__47nulloptE - _ZN34_INTERNAL_9f6cddb1_4_k_cu_e8bcbaae6thrust24THRUST_300001_SM_1000_NS6deviceE)
_ZN34_INTERNAL_9f6cddb1_4_k_cu_e8bcbaae6thrust24THRUST_300001_SM_1000_NS6deviceE:
	.zero		1
	.type		_ZN34_INTERNAL_9f6cddb1_4_k_cu_e8bcbaae4cuda3std3__47nulloptE,@object
	.size		_ZN34_INTERNAL_9f6cddb1_4_k_cu_e8bcbaae4cuda3std3__47nulloptE,(_ZN34_INTERNAL_9f6cddb1_4_k_cu_e8bcbaae4cuda3std6ranges3__45__cpo8distanceE - _ZN34_INTERNAL_9f6cddb1_4_k_cu_e8bcbaae4cuda3std3__47nulloptE)
_ZN34_INTERNAL_9f6cddb1_4_k_cu_e8bcbaae4cuda3std3__47nulloptE:
	.zero		1
	.type		_ZN34_INTERNAL_9f6cddb1_4_k_cu_e8bcbaae4cuda3std6ranges3__45__cpo8distanceE,@object
	.size		_ZN34_INTERNAL_9f6cddb1_4_k_cu_e8bcbaae4cuda3std6ranges3__45__cpo8distanceE,(_ZN34_INTERNAL_9f6cddb1_4_k_cu_e8bcbaae6thrust24THRUST_300001_SM_1000_NS12placeholders2_4E - _ZN34_INTERNAL_9f6cddb1_4_k_cu_e8bcbaae4cuda3std6ranges3__45__cpo8distanceE)
_ZN34_INTERNAL_9f6cddb1_4_k_cu_e8bcbaae4cuda3std6ranges3__45__cpo8distanceE:
	.zero		1
	.type		_ZN34_INTERNAL_9f6cddb1_4_k_cu_e8bcbaae6thrust24THRUST_300001_SM_1000_NS12placeholders2_4E,@object
	.size		_ZN34_INTERNAL_9f6cddb1_4_k_cu_e8bcbaae6thrust24THRUST_300001_SM_1000_NS12placeholders2_4E,(_ZN34_INTERNAL_9f6cddb1_4_k_cu_e8bcbaae4cuda3std3__45__cpo6rbeginE - _ZN34_INTERNAL_9f6cddb1_4_k_cu_e8bcbaae6thrust24THRUST_300001_SM_1000_NS12placeholders2_4E)
_ZN34_INTERNAL_9f6cddb1_4_k_cu_e8bcbaae6thrust24THRUST_300001_SM_1000_NS12placeholders2_4E:
	.zero		1
	.type		_ZN34_INTERNAL_9f6cddb1_4_k_cu_e8bcbaae4cuda3std3__45__cpo6rbeginE,@object
	.size		_ZN34_INTERNAL_9f6cddb1_4_k_cu_e8bcbaae4cuda3std3__45__cpo6rbeginE,(_ZN34_INTERNAL_9f6cddb1_4_k_cu_e8bcbaae4cuda3std6ranges3__45__cpo7advanceE - _ZN34_INTERNAL_9f6cddb1_4_k_cu_e8bcbaae4cuda3std3__45__cpo6rbeginE)
_ZN34_INTERNAL_9f6cddb1_4_k_cu_e8bcbaae4cuda3std3__45__cpo6rbeginE:
	.zero		1
	.type		_ZN34_INTERNAL_9f6cddb1_4_k_cu_e8bcbaae4cuda3std6ranges3__45__cpo7advanceE,@object
	.size		_ZN34_INTERNAL_9f6cddb1_4_k_cu_e8bcbaae4cuda3std6ranges3__45__cpo7advanceE,(_ZN34_INTERNAL_9f6cddb1_4_k_cu_e8bcbaae6thrust24THRUST_300001_SM_1000_NS12placeholders3_10E - _ZN34_INTERNAL_9f6cddb1_4_k_cu_e8bcbaae4cuda3std6ranges3__45__cpo7advanceE)
_ZN34_INTERNAL_9f6cddb1_4_k_cu_e8bcbaae4cuda3std6ranges3__45__cpo7advanceE:
	.zero		1
	.type		_ZN34_INTERNAL_9f6cddb1_4_k_cu_e8bcbaae6thrust24THRUST_300001_SM_1000_NS12placeholders3_10E,@object
	.size		_ZN34_INTERNAL_9f6cddb1_4_k_cu_e8bcbaae6thrust24THRUST_300001_SM_1000_NS12placeholders3_10E,(_ZN34_INTERNAL_9f6cddb1_4_k_cu_e8bcbaae4cuda3std3__48in_placeE - _ZN34_INTERNAL_9f6cddb1_4_k_cu_e8bcbaae6thrust24THRUST_300001_SM_1000_NS12placeholders3_10E)
_ZN34_INTERNAL_9f6cddb1_4_k_cu_e8bcbaae6thrust24THRUST_300001_SM_1000_NS12placeholders3_10E:
	.zero		1
	.type		_ZN34_INTERNAL_9f6cddb1_4_k_cu_e8bcbaae4cuda3std3__48in_placeE,@object
	.size		_ZN34_INTERNAL_9f6cddb1_4_k_cu_e8bcbaae4cuda3std3__48in_placeE,(_ZN34_INTERNAL_9f6cddb1_4_k_cu_e8bcbaae4cuda3std6ranges3__45__cpo4sizeE - _ZN34_INTERNAL_9f6cddb1_4_k_cu_e8bcbaae4cuda3std3__48in_placeE)
_ZN34_INTERNAL_9f6cddb1_4_k_cu_e8bcbaae4cuda3std3__48in_placeE:
	.zero		1
	.type		_ZN34_INTERNAL_9f6cddb1_4_k_cu_e8bcbaae4cuda3std6ranges3__45__cpo4sizeE,@object
	.size		_ZN34_INTERNAL_9f6cddb1_4_k_cu_e8bcbaae4cuda3std6ranges3__45__cpo4sizeE,(_ZN34_INTERNAL_9f6cddb1_4_k_cu_e8bcbaae6thrust24THRUST_300001_SM_1000_NS12placeholders2_2E - _ZN34_INTERNAL_9f6cddb1_4_k_cu_e8bcbaae4cuda3std6ranges3__45__cpo4sizeE)
_ZN34_INTERNAL_9f6cddb1_4_k_cu_e8bcbaae4cuda3std6ranges3__45__cpo4sizeE:
	.zero		1
	.type		_ZN34_INTERNAL_9f6cddb1_4_k_cu_e8bcbaae6thrust24THRUST_300001_SM_1000_NS12placeholders2_2E,@object
	.size		_ZN34_INTERNAL_9f6cddb1_4_k_cu_e8bcbaae6thrust24THRUST_300001_SM_1000_NS12placeholders2_2E,(_ZN34_INTERNAL_9f6cddb1_4_k_cu_e8bcbaae4cuda3std3__45__cpo6cbeginE - _ZN34_INTERNAL_9f6cddb1_4_k_cu_e8bcbaae6thrust24THRUST_300001_SM_1000_NS12placeholders2_2E)
_ZN34_INTERNAL_9f6cddb1_4_k_cu_e8bcbaae6thrust24THRUST_300001_SM_1000_NS12placeholders2_2E:
	.zero		1
	.type		_ZN34_INTERNAL_9f6cddb1_4_k_cu_e8bcbaae4cuda3std3__45__cpo6cbeginE,@object
	.size		_ZN34_INTERNAL_9f6cddb1_4_k_cu_e8bcbaae4cuda3std3__45__cpo6cbeginE,(_ZN34_INTERNAL_9f6cddb1_4_k_cu_e8bcbaae4cuda3std6ranges3__45__cpo6cbeginE - _ZN34_INTERNAL_9f6cddb1_4_k_cu_e8bcbaae4cuda3std3__45__cpo6cbeginE)
_ZN34_INTERNAL_9f6cddb1_4_k_cu_e8bcbaae4cuda3std3__45__cpo6cbeginE:
	.zero		1
	.type		_ZN34_INTERNAL_9f6cddb1_4_k_cu_e8bcbaae4cuda3std6ranges3__45__cpo6cbeginE,@object
	.size		_ZN34_INTERNAL_9f6cddb1_4_k_cu_e8bcbaae4cuda3std6ranges3__45__cpo6cbeginE,(_ZN34_INTERNAL_9f6cddb1_4_k_cu_e8bcbaae6thrust24THRUST_300001_SM_1000_NS12placeholders2_6E - _ZN34_INTERNAL_9f6cddb1_4_k_cu_e8bcbaae4cuda3std6ranges3__45__cpo6cbeginE)
_ZN34_INTERNAL_9f6cddb1_4_k_cu_e8bcbaae4cuda3std6ranges3__45__cpo6cbeginE:
	.zero		1
	.type		_ZN34_INTERNAL_9f6cddb1_4_k_cu_e8bcbaae6thrust24THRUST_300001_SM_1000_NS12placeholders2_6E,@object
	.size		_ZN34_INTERNAL_9f6cddb1_4_k_cu_e8bcbaae6thrust24THRUST_300001_SM_1000_NS12placeholders2_6E,(_ZN34_INTERNAL_9f6cddb1_4_k_cu_e8bcbaae4cuda3std3__45__cpo7crbeginE - _ZN34_INTERNAL_9f6cddb1_4_k_cu_e8bcbaae6thrust24THRUST_300001_SM_1000_NS12placeholders2_6E)
_ZN34_INTERNAL_9f6cddb1_4_k_cu_e8bcbaae6thrust24THRUST_300001_SM_1000_NS12placeholders2_6E:
	.zero		1
	.type		_ZN34_INTERNAL_9f6cddb1_4_k_cu_e8bcbaae4cuda3std3__45__cpo7crbeginE,@object
	.size		_ZN34_INTERNAL_9f6cddb1_4_k_cu_e8bcbaae4cuda3std3__45__cpo7crbeginE,(_ZN34_INTERNAL_9f6cddb1_4_k_cu_e8bcbaae4cuda3std6ranges3__45__cpo4nextE - _ZN34_INTERNAL_9f6cddb1_4_k_cu_e8bcbaae4cuda3std3__45__cpo7crbeginE)
_ZN34_INTERNAL_9f6cddb1_4_k_cu_e8bcbaae4cuda3std3__45__cpo7crbeginE:
	.zero		1
	.type		_ZN34_INTERNAL_9f6cddb1_4_k_cu_e8bcbaae4cuda3std6ranges3__45__cpo4nextE,@object
	.size		_ZN34_INTERNAL_9f6cddb1_4_k_cu_e8bcbaae4cuda3std6ranges3__45__cpo4nextE,(_ZN34_INTERNAL_9f6cddb1_4_k_cu_e8bcbaae4cuda3std6ranges3__45__cpo4swapE - _ZN34_INTERNAL_9f6cddb1_4_k_cu_e8bcbaae4cuda3std6ranges3__45__cpo4nextE)
_ZN34_INTERNAL_9f6cddb1_4_k_cu_e8bcbaae4cuda3std6ranges3__45__cpo4nextE:
	.zero		1
	.type		_ZN34_INTERNAL_9f6cddb1_4_k_cu_e8bcbaae4cuda3std6ranges3__45__cpo4swapE,@object
	.size		_ZN34_INTERNAL_9f6cddb1_4_k_cu_e8bcbaae4cuda3std6ranges3__45__cpo4swapE,(_ZN34_INTERNAL_9f6cddb1_4_k_cu_e8bcbaae6thrust24THRUST_300001_SM_1000_NS8cuda_cub10par_nosyncE - _ZN34_INTERNAL_9f6cddb1_4_k_cu_e8bcbaae4cuda3std6ranges3__45__cpo4swapE)
_ZN34_INTERNAL_9f6cddb1_4_k_cu_e8bcbaae4cuda3std6ranges3__45__cpo4swapE:
	.zero		1
	.type		_ZN34_INTERNAL_9f6cddb1_4_k_cu_e8bcbaae6thrust24THRUST_300001_SM_1000_NS8cuda_cub10par_nosyncE,@object
	.size		_ZN34_INTERNAL_9f6cddb1_4_k_cu_e8bcbaae6thrust24THRUST_300001_SM_1000_NS8cuda_cub10par_nosyncE,(_ZN34_INTERNAL_9f6cddb1_4_k_cu_e8bcbaae6thrust24THRUST_300001_SM_1000_NS3seqE - _ZN34_INTERNAL_9f6cddb1_4_k_cu_e8bcbaae6thrust24THRUST_300001_SM_1000_NS8cuda_cub10par_nosyncE)
_ZN34_INTERNAL_9f6cddb1_4_k_cu_e8bcbaae6thrust24THRUST_300001_SM_1000_NS8cuda_cub10par_nosyncE:
	.zero		1
	.type		_ZN34_INTERNAL_9f6cddb1_4_k_cu_e8bcbaae6thrust24THRUST_300001_SM_1000_NS3seqE,@object
	.size		_ZN34_INTERNAL_9f6cddb1_4_k_cu_e8bcbaae6thrust24THRUST_300001_SM_1000_NS3seqE,(_ZN34_INTERNAL_9f6cddb1_4_k_cu_e8bcbaae4cuda3std3__420unreachable_sentinelE - _ZN34_INTERNAL_9f6cddb1_4_k_cu_e8bcbaae6thrust24THRUST_300001_SM_1000_NS3seqE)
_ZN34_INTERNAL_9f6cddb1_4_k_cu_e8bcbaae6thrust24THRUST_300001_SM_1000_NS3seqE:
	.zero		1
	.type		_ZN34_INTERNAL_9f6cddb1_4_k_cu_e8bcbaae4cuda3std3__420unreachable_sentinelE,@object
	.size		_ZN34_INTERNAL_9f6cddb1_4_k_cu_e8bcbaae4cuda3std3__420unreachable_sentinelE,(_ZN34_INTERNAL_9f6cddb1_4_k_cu_e8bcbaae4cuda3std6ranges3__45__cpo5ssizeE - _ZN34_INTERNAL_9f6cddb1_4_k_cu_e8bcbaae4cuda3std3__420unreachable_sentinelE)
_ZN34_INTERNAL_9f6cddb1_4_k_cu_e8bcbaae4cuda3std3__420unreachable_sentinelE:
	.zero		1
	.type		_ZN34_INTERNAL_9f6cddb1_4_k_cu_e8bcbaae4cuda3std6ranges3__45__cpo5ssizeE,@object
	.size		_ZN34_INTERNAL_9f6cddb1_4_k_cu_e8bcbaae4cuda3std6ranges3__45__cpo5ssizeE,(_ZN34_INTERNAL_9f6cddb1_4_k_cu_e8bcbaae6thrust24THRUST_300001_SM_1000_NS12placeholders2_3E - _ZN34_INTERNAL_9f6cddb1_4_k_cu_e8bcbaae4cuda3std6ranges3__45__cpo5ssizeE)
_ZN34_INTERNAL_9f6cddb1_4_k_cu_e8bcbaae4cuda3std6ranges3__45__cpo5ssizeE:
	.zero		1
	.type		_ZN34_INTERNAL_9f6cddb1_4_k_cu_e8bcbaae6thrust24THRUST_300001_SM_1000_NS12placeholders2_3E,@object
	.size		_ZN34_INTERNAL_9f6cddb1_4_k_cu_e8bcbaae6thrust24THRUST_300001_SM_1000_NS12placeholders2_3E,(_ZN34_INTERNAL_9f6cddb1_4_k_cu_e8bcbaae4cuda3std3__45__cpo4cendE - _ZN34_INTERNAL_9f6cddb1_4_k_cu_e8bcbaae6thrust24THRUST_300001_SM_1000_NS12placeholders2_3E)
_ZN34_INTERNAL_9f6cddb1_4_k_cu_e8bcbaae6thrust24THRUST_300001_SM_1000_NS12placeholders2_3E:
	.zero		1
	.type		_ZN34_INTERNAL_9f6cddb1_4_k_cu_e8bcbaae4cuda3std3__45__cpo4cendE,@object
	.size		_ZN34_INTERNAL_9f6cddb1_4_k_cu_e8bcbaae4cuda3std3__45__cpo4cendE,(_ZN34_INTERNAL_9f6cddb1_4_k_cu_e8bcbaae4cuda3std6ranges3__45__cpo4cendE - _ZN34_INTERNAL_9f6cddb1_4_k_cu_e8bcbaae4cuda3std3__45__cpo4cendE)
_ZN34_INTERNAL_9f6cddb1_4_k_cu_e8bcbaae4cuda3std3__45__cpo4cendE:
	.zero		1
	.type		_ZN34_INTERNAL_9f6cddb1_4_k_cu_e8bcbaae4cuda3std6ranges3__45__cpo4cendE,@object
	.size		_ZN34_INTERNAL_9f6cddb1_4_k_cu_e8bcbaae4cuda3std6ranges3__45__cpo4cendE,(_ZN34_INTERNAL_9f6cddb1_4_k_cu_e8bcbaae6thrust24THRUST_300001_SM_1000_NS12placeholders2_7E - _ZN34_INTERNAL_9f6cddb1_4_k_cu_e8bcbaae4cuda3std6ranges3__45__cpo4cendE)
_ZN34_INTERNAL_9f6cddb1_4_k_cu_e8bcbaae4cuda3std6ranges3__45__cpo4cendE:
	.zero		1
	.type		_ZN34_INTERNAL_9f6cddb1_4_k_cu_e8bcbaae6thrust24THRUST_300001_SM_1000_NS12placeholders2_7E,@object
	.size		_ZN34_INTERNAL_9f6cddb1_4_k_cu_e8bcbaae6thrust24THRUST_300001_SM_1000_NS12placeholders2_7E,(_ZN34_INTERNAL_9f6cddb1_4_k_cu_e8bcbaae4cuda3std3__45__cpo5crendE - _ZN34_INTERNAL_9f6cddb1_4_k_cu_e8bcbaae6thrust24THRUST_300001_SM_1000_NS12placeholders2_7E)
_ZN34_INTERNAL_9f6cddb1_4_k_cu_e8bcbaae6thrust24THRUST_300001_SM_1000_NS12placeholders2_7E:
	.zero		1
	.type		_ZN34_INTERNAL_9f6cddb1_4_k_cu_e8bcbaae4cuda3std3__45__cpo5crendE,@object
	.size		_ZN34_INTERNAL_9f6cddb1_4_k_cu_e8bcbaae4cuda3std3__45__cpo5crendE,(_ZN34_INTERNAL_9f6cddb1_4_k_cu_e8bcbaae4cuda3std6ranges3__45__cpo4prevE - _ZN34_INTERNAL_9f6cddb1_4_k_cu_e8bcbaae4cuda3std3__45__cpo5crendE)
_ZN34_INTERNAL_9f6cddb1_4_k_cu_e8bcbaae4cuda3std3__45__cpo5crendE:
	.zero		1
	.type		_ZN34_INTERNAL_9f6cddb1_4_k_cu_e8bcbaae4cuda3std6ranges3__45__cpo4prevE,@object
	.size		_ZN34_INTERNAL_9f6cddb1_4_k_cu_e8bcbaae4cuda3std6ranges3__45__cpo4prevE,(_ZN34_INTERNAL_9f6cddb1_4_k_cu_e8bcbaae4cuda3std6ranges3__45__cpo9iter_moveE - _ZN34_INTERNAL_9f6cddb1_4_k_cu_e8bcbaae4cuda3std6ranges3__45__cpo4prevE)
_ZN34_INTERNAL_9f6cddb1_4_k_cu_e8bcbaae4cuda3std6ranges3__45__cpo4prevE:
	.zero		1
	.type		_ZN34_INTERNAL_9f6cddb1_4_k_cu_e8bcbaae4cuda3std6ranges3__45__cpo9iter_moveE,@object
	.size		_ZN34_INTERNAL_9f6cddb1_4_k_cu_e8bcbaae4cuda3std6ranges3__45__cpo9iter_moveE,(_ZN34_INTERNAL_9f6cddb1_4_k_cu_e8bcbaae6thrust24THRUST_300001_SM_1000_NS6system6detail10sequential3seqE - _ZN34_INTERNAL_9f6cddb1_4_k_cu_e8bcbaae4cuda3std6ranges3__45__cpo9iter_moveE)
_ZN34_INTERNAL_9f6cddb1_4_k_cu_e8bcbaae4cuda3std6ranges3__45__cpo9iter_moveE:
	.zero		1
	.type		_ZN34_INTERNAL_9f6cddb1_4_k_cu_e8bcbaae6thrust24THRUST_300001_SM_1000_NS6system6detail10sequential3seqE,@object
	.size		_ZN34_INTERNAL_9f6cddb1_4_k_cu_e8bcbaae6thrust24THRUST_300001_SM_1000_NS6system6detail10sequential3seqE,(_ZN34_INTERNAL_9f6cddb1_4_k_cu_e8bcbaae6thrust24THRUST_300001_SM_1000_NS12placeholders2_9E - _ZN34_INTERNAL_9f6cddb1_4_k_cu_e8bcbaae6thrust24THRUST_300001_SM_1000_NS6system6detail10sequential3seqE)
_ZN34_INTERNAL_9f6cddb1_4_k_cu_e8bcbaae6thrust24THRUST_300001_SM_1000_NS6system6detail10sequential3seqE:
	.zero		1
	.type		_ZN34_INTERNAL_9f6cddb1_4_k_cu_e8bcbaae6thrust24THRUST_300001_SM_1000_NS12placeholders2_9E,@object
	.size		_ZN34_INTERNAL_9f6cddb1_4_k_cu_e8bcbaae6thrust24THRUST_300001_SM_1000_NS12placeholders2_9E,(_ZN34_INTERNAL_9f6cddb1_4_k_cu_e8bcbaae4cuda3std3__419piecewise_constructE - _ZN34_INTERNAL_9f6cddb1_4_k_cu_e8bcbaae6thrust24THRUST_300001_SM_1000_NS12placeholders2_9E)
_ZN34_INTERNAL_9f6cddb1_4_k_cu_e8bcbaae6thrust24THRUST_300001_SM_1000_NS12placeholders2_9E:
	.zero		1
	.type		_ZN34_INTERNAL_9f6cddb1_4_k_cu_e8bcbaae4cuda3std3__419piecewise_constructE,@object
	.size		_ZN34_INTERNAL_9f6cddb1_4_k_cu_e8bcbaae4cuda3std3__419piecewise_constructE,(_ZN34_INTERNAL_9f6cddb1_4_k_cu_e8bcbaae4cuda3std6ranges3__45__cpo5cdataE - _ZN34_INTERNAL_9f6cddb1_4_k_cu_e8bcbaae4cuda3std3__419piecewise_constructE)
_ZN34_INTERNAL_9f6cddb1_4_k_cu_e8bcbaae4cuda3std3__419piecewise_constructE:
	.zero		1
	.type		_ZN34_INTERNAL_9f6cddb1_4_k_cu_e8bcbaae4cuda3std6ranges3__45__cpo5cdataE,@object
	.size		_ZN34_INTERNAL_9f6cddb1_4_k_cu_e8bcbaae4cuda3std6ranges3__45__cpo5cdataE,(_ZN34_INTERNAL_9f6cddb1_4_k_cu_e8bcbaae6thrust24THRUST_300001_SM_1000_NS12placeholders2_1E - _ZN34_INTERNAL_9f6cddb1_4_k_cu_e8bcbaae4cuda3std6ranges3__45__cpo5cdataE)
_ZN34_INTERNAL_9f6cddb1_4_k_cu_e8bcbaae4cuda3std6ranges3__45__cpo5cdataE:
	.zero		1
	.type		_ZN34_INTERNAL_9f6cddb1_4_k_cu_e8bcbaae6thrust24THRUST_300001_SM_1000_NS12placeholders2_1E,@object
	.size		_ZN34_INTERNAL_9f6cddb1_4_k_cu_e8bcbaae6thrust24THRUST_300001_SM_1000_NS12placeholders2_1E,(_ZN34_INTERNAL_9f6cddb1_4_k_cu_e8bcbaae4cuda3std3__45__cpo3endE - _ZN34_INTERNAL_9f6cddb1_4_k_cu_e8bcbaae6thrust24THRUST_300001_SM_1000_NS12placeholders2_1E)
_ZN34_INTERNAL_9f6cddb1_4_k_cu_e8bcbaae6thrust24THRUST_300001_SM_1000_NS12placeholders2_1E:
	.zero		1
	.type		_ZN34_INTERNAL_9f6cddb1_4_k_cu_e8bcbaae4cuda3std3__45__cpo3endE,@object
	.size		_ZN34_INTERNAL_9f6cddb1_4_k_cu_e8bcbaae4cuda3std3__45__cpo3endE,(_ZN34_INTERNAL_9f6cddb1_4_k_cu_e8bcbaae4cuda3std6ranges3__45__cpo3endE - _ZN34_INTERNAL_9f6cddb1_4_k_cu_e8bcbaae4cuda3std3__45__cpo3endE)
_ZN34_INTERNAL_9f6cddb1_4_k_cu_e8bcbaae4cuda3std3__45__cpo3endE:
	.zero		1
	.type		_ZN34_INTERNAL_9f6cddb1_4_k_cu_e8bcbaae4cuda3std6ranges3__45__cpo3endE,@object
	.size		_ZN34_INTERNAL_9f6cddb1_4_k_cu_e8bcbaae4cuda3std6ranges3__45__cpo3endE,(_ZN34_INTERNAL_9f6cddb1_4_k_cu_e8bcbaae6thrust24THRUST_300001_SM_1000_NS12placeholders2_5E - _ZN34_INTERNAL_9f6cddb1_4_k_cu_e8bcbaae4cuda3std6ranges3__45__cpo3endE)
_ZN34_INTERNAL_9f6cddb1_4_k_cu_e8bcbaae4cuda3std6ranges3__45__cpo3endE:
	.zero		1
	.type		_ZN34_INTERNAL_9f6cddb1_4_k_cu_e8bcbaae6thrust24THRUST_300001_SM_1000_NS12placeholders2_5E,@object
	.size		_ZN34_INTERNAL_9f6cddb1_4_k_cu_e8bcbaae6thrust24THRUST_300001_SM_1000_NS12placeholders2_5E,(_ZN34_INTERNAL_9f6cddb1_4_k_cu_e8bcbaae4cuda3std3__45__cpo4rendE - _ZN34_INTERNAL_9f6cddb1_4_k_cu_e8bcbaae6thrust24THRUST_300001_SM_1000_NS12placeholders2_5E)
_ZN34_INTERNAL_9f6cddb1_4_k_cu_e8bcbaae6thrust24THRUST_300001_SM_1000_NS12placeholders2_5E:
	.zero		1
	.type		_ZN34_INTERNAL_9f6cddb1_4_k_cu_e8bcbaae4cuda3std3__45__cpo4rendE,@object
	.size		_ZN34_INTERNAL_9f6cddb1_4_k_cu_e8bcbaae4cuda3std3__45__cpo4rendE,(_ZN34_INTERNAL_9f6cddb1_4_k_cu_e8bcbaae4cuda3std6ranges3__45__cpo9iter_swapE - _ZN34_INTERNAL_9f6cddb1_4_k_cu_e8bcbaae4cuda3std3__45__cpo4rendE)
_ZN34_INTERNAL_9f6cddb1_4_k_cu_e8bcbaae4cuda3std3__45__cpo4rendE:
	.zero		1
	.type		_ZN34_INTERNAL_9f6cddb1_4_k_cu_e8bcbaae4cuda3std6ranges3__45__cpo9iter_swapE,@object
	.size		_ZN34_INTERNAL_9f6cddb1_4_k_cu_e8bcbaae4cuda3std6ranges3__45__cpo9iter_swapE,(_ZN34_INTERNAL_9f6cddb1_4_k_cu_e8bcbaae4cuda3std3__48unexpectE - _ZN34_INTERNAL_9f6cddb1_4_k_cu_e8bcbaae4cuda3std6ranges3__45__cpo9iter_swapE)
_ZN34_INTERNAL_9f6cddb1_4_k_cu_e8bcbaae4cuda3std6ranges3__45__cpo9iter_swapE:
	.zero		1
	.type		_ZN34_INTERNAL_9f6cddb1_4_k_cu_e8bcbaae4cuda3std3__48unexpectE,@object
	.size		_ZN34_INTERNAL_9f6cddb1_4_k_cu_e8bcbaae4cuda3std3__48unexpectE,(_ZN34_INTERNAL_9f6cddb1_4_k_cu_e8bcbaae6thrust24THRUST_300001_SM_1000_NS8cuda_cub3parE - _ZN34_INTERNAL_9f6cddb1_4_k_cu_e8bcbaae4cuda3std3__48unexpectE)
_ZN34_INTERNAL_9f6cddb1_4_k_cu_e8bcbaae4cuda3std3__48unexpectE:
	.zero		1
	.type		_ZN34_INTERNAL_9f6cddb1_4_k_cu_e8bcbaae6thrust24THRUST_300001_SM_1000_NS8cuda_cub3parE,@object
	.size		_ZN34_INTERNAL_9f6cddb1_4_k_cu_e8bcbaae6thrust24THRUST_300001_SM_1000_NS8cuda_cub3parE,(.L_29 - _ZN34_INTERNAL_9f6cddb1_4_k_cu_e8bcbaae6thrust24THRUST_300001_SM_1000_NS8cuda_cub3parE)
_ZN34_INTERNAL_9f6cddb1_4_k_cu_e8bcbaae6thrust24THRUST_300001_SM_1000_NS8cuda_cub3parE:
	.zero		1
.L_29:


//--------------------- .nv.constant0._ZN3cub18CUB_300001_SM_10006detail11EmptyKernelIvEEvv --------------------------
	.section	.nv.constant0._ZN3cub18CUB_300001_SM_10006detail11EmptyKernelIvEEvv,"a",@progbits
	.sectionflags	@""
	.align	4
.nv.constant0._ZN3cub18CUB_300001_SM_10006detail11EmptyKernelIvEEvv:
	.zero		896


//--------------------- .nv.constant0._Z10find_densePiS_S_ii --------------------------
	.section	.nv.constant0._Z10find_densePiS_S_ii,"a",@progbits
	.sectionflags	@""
	.align	4
.nv.constant0._Z10find_densePiS_S_ii:
	.zero		928


//--------------------- .nv.constant0._Z10getBucketsPiS_iiii --------------------------
	.section	.nv.constant0._Z10getBucketsPiS_iiii,"a",@progbits
	.sectionflags	@""
	.align	4
.nv.constant0._Z10getBucketsPiS_iiii:
	.zero		928


//--------------------- .nv.constant0._Z6getSigPiS_S_S_ii --------------------------
	.section	.nv.constant0._Z6getSigPiS_S_S_ii,"a",@progbits
	.sectionflags	@""
	.align	4
.nv.constant0._Z6getSigPiS_S_S_ii:
	.zero		936


//--------------------- SYMBOLS --------------------------

	.type		.nv.reservedSmem.offset0,@object
	.size		.nv.reservedSmem.offset0,0x4
